//
// Generated by NVIDIA NVVM Compiler
//
// Compiler Build ID: CL-36424714
// Cuda compilation tools, release 13.0, V13.0.88
// Based on NVVM 20.0.0
//

.version 9.0
.target sm_100
.address_size 64

	// .globl	_Z10Conv1_ReLuPfS_S_S_
// _ZZ10Conv1_ReLuPfS_S_S_E18input_image_shared has been demoted
// _ZZ10Conv1_ReLuPfS_S_S_E21kernel_weights_shared has been demoted
// _ZZ10Conv1_ReLuPfS_S_S_E18kernel_bias_shared has been demoted
// _ZZ10Conv2_ReLuPfS_S_S_E18input_image_shared has been demoted
// _ZZ10Conv2_ReLuPfS_S_S_E21kernel_weights_shared has been demoted
// _ZZ10Conv2_ReLuPfS_S_S_E18kernel_bias_shared has been demoted

.visible .entry _Z10Conv1_ReLuPfS_S_S_(
	.param .u64 .ptr .align 1 _Z10Conv1_ReLuPfS_S_S__param_0,
	.param .u64 .ptr .align 1 _Z10Conv1_ReLuPfS_S_S__param_1,
	.param .u64 .ptr .align 1 _Z10Conv1_ReLuPfS_S_S__param_2,
	.param .u64 .ptr .align 1 _Z10Conv1_ReLuPfS_S_S__param_3
)
{
	.reg .pred 	%p<12>;
	.reg .b16 	%rs<134>;
	.reg .b32 	%r<136>;
	.reg .b32 	%f<102>;
	.reg .b64 	%rd<22>;
	// demoted variable
	.shared .align 4 .b8 _ZZ10Conv1_ReLuPfS_S_S_E18input_image_shared[3136];
	// demoted variable
	.shared .align 4 .b8 _ZZ10Conv1_ReLuPfS_S_S_E21kernel_weights_shared[600];
	// demoted variable
	.shared .align 4 .b8 _ZZ10Conv1_ReLuPfS_S_S_E18kernel_bias_shared[24];
	ld.param.u64 	%rd7, [_Z10Conv1_ReLuPfS_S_S__param_0];
	ld.param.u64 	%rd5, [_Z10Conv1_ReLuPfS_S_S__param_1];
	ld.param.u64 	%rd8, [_Z10Conv1_ReLuPfS_S_S__param_2];
	ld.param.u64 	%rd6, [_Z10Conv1_ReLuPfS_S_S__param_3];
	cvta.to.global.u64 	%rd1, %rd8;
	cvta.to.global.u64 	%rd2, %rd7;
	mov.u32 	%r1, %tid.y;
	mov.u32 	%r19, %tid.x;
	shl.b32 	%r20, %r1, 5;
	shl.b32 	%r3, %r19, 2;
	add.s32 	%r21, %r20, %r3;
	mov.u32 	%r22, %ctaid.x;
	mul.lo.s32 	%r4, %r22, 784;
	cvt.u64.u32 	%rd9, %r4;
	cvt.u64.u32 	%rd3, %r21;
	add.s64 	%rd10, %rd3, %rd9;
	shl.b64 	%rd11, %rd10, 2;
	add.s64 	%rd12, %rd2, %rd11;
	ld.global.v4.f32 	{%f26, %f27, %f28, %f29}, [%rd12];
	cvt.u16.u32 	%rs1, %r21;
	mov.u32 	%r23, _ZZ10Conv1_ReLuPfS_S_S_E18input_image_shared;
	shr.u16 	%rs5, %rs1, 2;
	mul.hi.u16 	%rs6, %rs5, 18725;
	shr.u16 	%rs7, %rs6, 1;
	mul.lo.s16 	%rs8, %rs7, 28;
	sub.s16 	%rs9, %rs1, %rs8;
	mul.wide.u16 	%r24, %rs9, 4;
	mul.wide.u16 	%r25, %rs7, 112;
	add.s32 	%r26, %r23, %r25;
	add.s32 	%r27, %r26, %r24;
	st.shared.f32 	[%r27], %f26;
	or.b16  	%rs2, %rs1, 1;
	sub.s16 	%rs10, %rs2, %rs8;
	mul.wide.u16 	%r28, %rs10, 4;
	add.s32 	%r29, %r26, %r28;
	st.shared.f32 	[%r29], %f27;
	or.b16  	%rs3, %rs1, 2;
	sub.s16 	%rs11, %rs3, %rs8;
	mul.wide.u16 	%r30, %rs11, 4;
	add.s32 	%r31, %r26, %r30;
	st.shared.f32 	[%r31], %f28;
	or.b16  	%rs4, %rs1, 3;
	sub.s16 	%rs12, %rs4, %rs8;
	mul.wide.u16 	%r32, %rs12, 4;
	add.s32 	%r33, %r26, %r32;
	st.shared.f32 	[%r33], %f29;
	ld.global.v4.f32 	{%f30, %f31, %f32, %f33}, [%rd12+1024];
	add.s16 	%rs13, %rs1, 256;
	shr.u16 	%rs14, %rs13, 2;
	mul.hi.u16 	%rs15, %rs14, 18725;
	shr.u16 	%rs16, %rs15, 1;
	mul.wide.u16 	%r34, %rs16, 112;
	add.s32 	%r35, %r23, %r34;
	mul.lo.s16 	%rs17, %rs16, 28;
	sub.s16 	%rs18, %rs13, %rs17;
	mul.wide.u16 	%r36, %rs18, 4;
	add.s32 	%r37, %r35, %r36;
	st.shared.f32 	[%r37], %f30;
	add.s16 	%rs19, %rs1, 257;
	shr.u16 	%rs20, %rs19, 2;
	mul.hi.u16 	%rs21, %rs20, 18725;
	shr.u16 	%rs22, %rs21, 1;
	mul.wide.u16 	%r38, %rs22, 112;
	add.s32 	%r39, %r23, %r38;
	mul.lo.s16 	%rs23, %rs22, 28;
	sub.s16 	%rs24, %rs19, %rs23;
	mul.wide.u16 	%r40, %rs24, 4;
	add.s32 	%r41, %r39, %r40;
	st.shared.f32 	[%r41], %f31;
	add.s16 	%rs25, %rs1, 258;
	shr.u16 	%rs26, %rs25, 2;
	mul.hi.u16 	%rs27, %rs26, 18725;
	shr.u16 	%rs28, %rs27, 1;
	mul.wide.u16 	%r42, %rs28, 112;
	add.s32 	%r43, %r23, %r42;
	mul.lo.s16 	%rs29, %rs28, 28;
	sub.s16 	%rs30, %rs25, %rs29;
	mul.wide.u16 	%r44, %rs30, 4;
	add.s32 	%r45, %r43, %r44;
	st.shared.f32 	[%r45], %f32;
	add.s16 	%rs31, %rs1, 259;
	shr.u16 	%rs32, %rs31, 2;
	mul.hi.u16 	%rs33, %rs32, 18725;
	shr.u16 	%rs34, %rs33, 1;
	mul.wide.u16 	%r46, %rs34, 112;
	add.s32 	%r47, %r23, %r46;
	mul.lo.s16 	%rs35, %rs34, 28;
	sub.s16 	%rs36, %rs31, %rs35;
	mul.wide.u16 	%r48, %rs36, 4;
	add.s32 	%r49, %r47, %r48;
	st.shared.f32 	[%r49], %f33;
	ld.global.v4.f32 	{%f34, %f35, %f36, %f37}, [%rd12+2048];
	add.s16 	%rs37, %rs1, 512;
	shr.u16 	%rs38, %rs37, 2;
	mul.hi.u16 	%rs39, %rs38, 18725;
	shr.u16 	%rs40, %rs39, 1;
	mul.wide.u16 	%r50, %rs40, 112;
	add.s32 	%r51, %r23, %r50;
	mul.lo.s16 	%rs41, %rs40, 28;
	sub.s16 	%rs42, %rs37, %rs41;
	mul.wide.u16 	%r52, %rs42, 4;
	add.s32 	%r53, %r51, %r52;
	st.shared.f32 	[%r53], %f34;
	add.s16 	%rs43, %rs1, 513;
	shr.u16 	%rs44, %rs43, 2;
	mul.hi.u16 	%rs45, %rs44, 18725;
	shr.u16 	%rs46, %rs45, 1;
	mul.wide.u16 	%r54, %rs46, 112;
	add.s32 	%r55, %r23, %r54;
	mul.lo.s16 	%rs47, %rs46, 28;
	sub.s16 	%rs48, %rs43, %rs47;
	mul.wide.u16 	%r56, %rs48, 4;
	add.s32 	%r57, %r55, %r56;
	st.shared.f32 	[%r57], %f35;
	add.s16 	%rs49, %rs1, 514;
	shr.u16 	%rs50, %rs49, 2;
	mul.hi.u16 	%rs51, %rs50, 18725;
	shr.u16 	%rs52, %rs51, 1;
	mul.wide.u16 	%r58, %rs52, 112;
	add.s32 	%r59, %r23, %r58;
	mul.lo.s16 	%rs53, %rs52, 28;
	sub.s16 	%rs54, %rs49, %rs53;
	mul.wide.u16 	%r60, %rs54, 4;
	add.s32 	%r61, %r59, %r60;
	st.shared.f32 	[%r61], %f36;
	add.s16 	%rs55, %rs1, 515;
	shr.u16 	%rs56, %rs55, 2;
	mul.hi.u16 	%rs57, %rs56, 18725;
	shr.u16 	%rs58, %rs57, 1;
	mul.wide.u16 	%r62, %rs58, 112;
	add.s32 	%r63, %r23, %r62;
	mul.lo.s16 	%rs59, %rs58, 28;
	sub.s16 	%rs60, %rs55, %rs59;
	mul.wide.u16 	%r64, %rs60, 4;
	add.s32 	%r65, %r63, %r64;
	st.shared.f32 	[%r65], %f37;
	setp.ne.s32 	%p1, %r1, 0;
	setp.gt.u32 	%p2, %r19, 3;
	or.pred  	%p3, %p1, %p2;
	@%p3 bra 	$L__BB0_2;
	add.s32 	%r66, %r3, %r4;
	mul.wide.u32 	%rd13, %r66, 4;
	add.s64 	%rd14, %rd2, %rd13;
	ld.global.v4.f32 	{%f38, %f39, %f40, %f41}, [%rd14+3072];
	cvt.u16.u32 	%rs61, %r3;
	add.s16 	%rs62, %rs61, 768;
	shr.u16 	%rs63, %rs62, 2;
	mul.hi.u16 	%rs64, %rs63, 18725;
	shr.u16 	%rs65, %rs64, 1;
	mul.wide.u16 	%r67, %rs65, 112;
	add.s32 	%r69, %r23, %r67;
	mul.lo.s16 	%rs66, %rs65, 28;
	sub.s16 	%rs67, %rs62, %rs66;
	mul.wide.u16 	%r70, %rs67, 4;
	add.s32 	%r71, %r69, %r70;
	st.shared.f32 	[%r71], %f38;
	add.s16 	%rs68, %rs61, 769;
	shr.u16 	%rs69, %rs68, 2;
	mul.hi.u16 	%rs70, %rs69, 18725;
	shr.u16 	%rs71, %rs70, 1;
	mul.wide.u16 	%r72, %rs71, 112;
	add.s32 	%r73, %r23, %r72;
	mul.lo.s16 	%rs72, %rs71, 28;
	sub.s16 	%rs73, %rs68, %rs72;
	mul.wide.u16 	%r74, %rs73, 4;
	add.s32 	%r75, %r73, %r74;
	st.shared.f32 	[%r75], %f39;
	add.s16 	%rs74, %rs61, 770;
	shr.u16 	%rs75, %rs74, 2;
	mul.hi.u16 	%rs76, %rs75, 18725;
	shr.u16 	%rs77, %rs76, 1;
	mul.wide.u16 	%r76, %rs77, 112;
	add.s32 	%r77, %r23, %r76;
	mul.lo.s16 	%rs78, %rs77, 28;
	sub.s16 	%rs79, %rs74, %rs78;
	mul.wide.u16 	%r78, %rs79, 4;
	add.s32 	%r79, %r77, %r78;
	st.shared.f32 	[%r79], %f40;
	add.s16 	%rs80, %rs61, 771;
	shr.u16 	%rs81, %rs80, 2;
	mul.hi.u16 	%rs82, %rs81, 18725;
	shr.u16 	%rs83, %rs82, 1;
	mul.wide.u16 	%r80, %rs83, 112;
	add.s32 	%r81, %r23, %r80;
	mul.lo.s16 	%rs84, %rs83, 28;
	sub.s16 	%rs85, %rs80, %rs84;
	mul.wide.u16 	%r82, %rs85, 4;
	add.s32 	%r83, %r81, %r82;
	st.shared.f32 	[%r83], %f41;
$L__BB0_2:
	shl.b32 	%r84, %r1, 3;
	add.s32 	%r85, %r84, %r19;
	setp.gt.u32 	%p4, %r85, 36;
	@%p4 bra 	$L__BB0_4;
	shl.b64 	%rd15, %rd3, 2;
	add.s64 	%rd16, %rd1, %rd15;
	ld.global.v4.f32 	{%f42, %f43, %f44, %f45}, [%rd16];
	mul.hi.u16 	%rs86, %rs1, 18351;
	sub.s16 	%rs87, %rs1, %rs86;
	shr.u16 	%rs88, %rs87, 1;
	add.s16 	%rs89, %rs88, %rs86;
	shr.u16 	%rs90, %rs89, 4;
	mul.wide.u16 	%r86, %rs90, 100;
	mov.u32 	%r87, _ZZ10Conv1_ReLuPfS_S_S_E21kernel_weights_shared;
	add.s32 	%r88, %r87, %r86;
	mul.lo.s16 	%rs91, %rs90, 25;
	sub.s16 	%rs92, %rs1, %rs91;
	mul.lo.s16 	%rs93, %rs92, 52;
	shr.u16 	%rs94, %rs93, 8;
	mul.wide.u16 	%r89, %rs94, 20;
	add.s32 	%r90, %r88, %r89;
	mul.lo.s16 	%rs95, %rs94, 5;
	sub.s16 	%rs96, %rs92, %rs95;
	and.b16  	%rs97, %rs96, 255;
	mul.wide.u16 	%r91, %rs97, 4;
	add.s32 	%r92, %r90, %r91;
	st.shared.f32 	[%r92], %f42;
	mul.hi.u16 	%rs98, %rs2, 18351;
	sub.s16 	%rs99, %rs2, %rs98;
	shr.u16 	%rs100, %rs99, 1;
	add.s16 	%rs101, %rs100, %rs98;
	shr.u16 	%rs102, %rs101, 4;
	mul.wide.u16 	%r93, %rs102, 100;
	add.s32 	%r94, %r87, %r93;
	mul.lo.s16 	%rs103, %rs102, 25;
	sub.s16 	%rs104, %rs2, %rs103;
	mul.lo.s16 	%rs105, %rs104, 52;
	shr.u16 	%rs106, %rs105, 8;
	mul.wide.u16 	%r95, %rs106, 20;
	add.s32 	%r96, %r94, %r95;
	mul.lo.s16 	%rs107, %rs106, 5;
	sub.s16 	%rs108, %rs104, %rs107;
	and.b16  	%rs109, %rs108, 255;
	mul.wide.u16 	%r97, %rs109, 4;
	add.s32 	%r98, %r96, %r97;
	st.shared.f32 	[%r98], %f43;
	mul.hi.u16 	%rs110, %rs3, 18351;
	sub.s16 	%rs111, %rs3, %rs110;
	shr.u16 	%rs112, %rs111, 1;
	add.s16 	%rs113, %rs112, %rs110;
	shr.u16 	%rs114, %rs113, 4;
	mul.wide.u16 	%r99, %rs114, 100;
	add.s32 	%r100, %r87, %r99;
	mul.lo.s16 	%rs115, %rs114, 25;
	sub.s16 	%rs116, %rs3, %rs115;
	mul.lo.s16 	%rs117, %rs116, 52;
	shr.u16 	%rs118, %rs117, 8;
	mul.wide.u16 	%r101, %rs118, 20;
	add.s32 	%r102, %r100, %r101;
	mul.lo.s16 	%rs119, %rs118, 5;
	sub.s16 	%rs120, %rs116, %rs119;
	and.b16  	%rs121, %rs120, 255;
	mul.wide.u16 	%r103, %rs121, 4;
	add.s32 	%r104, %r102, %r103;
	st.shared.f32 	[%r104], %f44;
	mul.hi.u16 	%rs122, %rs4, 18351;
	sub.s16 	%rs123, %rs4, %rs122;
	shr.u16 	%rs124, %rs123, 1;
	add.s16 	%rs125, %rs124, %rs122;
	shr.u16 	%rs126, %rs125, 4;
	mul.wide.u16 	%r105, %rs126, 100;
	add.s32 	%r106, %r87, %r105;
	mul.lo.s16 	%rs127, %rs126, 25;
	sub.s16 	%rs128, %rs4, %rs127;
	mul.lo.s16 	%rs129, %rs128, 52;
	shr.u16 	%rs130, %rs129, 8;
	mul.wide.u16 	%r107, %rs130, 20;
	add.s32 	%r108, %r106, %r107;
	mul.lo.s16 	%rs131, %rs130, 5;
	sub.s16 	%rs132, %rs128, %rs131;
	and.b16  	%rs133, %rs132, 255;
	mul.wide.u16 	%r109, %rs133, 4;
	add.s32 	%r110, %r108, %r109;
	st.shared.f32 	[%r110], %f45;
$L__BB0_4:
	or.b32  	%r111, %r1, %r19;
	setp.ne.s32 	%p5, %r111, 0;
	@%p5 bra 	$L__BB0_6;
	ld.global.v2.f32 	{%f46, %f47}, [%rd1+592];
	st.shared.f32 	[_ZZ10Conv1_ReLuPfS_S_S_E21kernel_weights_shared+592], %f46;
	st.shared.f32 	[_ZZ10Conv1_ReLuPfS_S_S_E21kernel_weights_shared+596], %f47;
$L__BB0_6:
	setp.ne.s32 	%p6, %r1, 0;
	setp.gt.u32 	%p7, %r19, 5;
	or.pred  	%p8, %p6, %p7;
	@%p8 bra 	$L__BB0_8;
	cvta.to.global.u64 	%rd17, %rd6;
	mul.wide.u32 	%rd18, %r19, 4;
	add.s64 	%rd19, %rd17, %rd18;
	ld.global.f32 	%f48, [%rd19];
	mov.u32 	%r113, _ZZ10Conv1_ReLuPfS_S_S_E18kernel_bias_shared;
	add.s32 	%r114, %r113, %r3;
	st.shared.f32 	[%r114], %f48;
$L__BB0_8:
	bar.sync 	0;
	mul.lo.s32 	%r5, %r19, 3;
	cvta.to.global.u64 	%rd4, %rd5;
	mov.b32 	%r131, 0;
$L__BB0_9:
	mad.lo.s32 	%r118, %r1, 3, %r131;
	mad.lo.s32 	%r7, %r118, 112, %r23;
	mul.lo.s32 	%r121, %r1, 72;
	mad.lo.s32 	%r122, %r22, 3456, %r121;
	add.s32 	%r123, %r122, %r5;
	mad.lo.s32 	%r8, %r131, 24, %r123;
	mov.b32 	%r132, 0;
$L__BB0_10:
	add.s32 	%r126, %r132, %r5;
	shl.b32 	%r127, %r126, 2;
	add.s32 	%r128, %r7, %r127;
	ld.shared.f32 	%f1, [%r128];
	ld.shared.f32 	%f2, [%r128+448];
	ld.shared.f32 	%f3, [%r128+4];
	ld.shared.f32 	%f4, [%r128+8];
	ld.shared.f32 	%f5, [%r128+12];
	ld.shared.f32 	%f6, [%r128+16];
	ld.shared.f32 	%f7, [%r128+112];
	ld.shared.f32 	%f8, [%r128+116];
	ld.shared.f32 	%f9, [%r128+120];
	ld.shared.f32 	%f10, [%r128+124];
	ld.shared.f32 	%f11, [%r128+128];
	ld.shared.f32 	%f12, [%r128+224];
	ld.shared.f32 	%f13, [%r128+228];
	ld.shared.f32 	%f14, [%r128+232];
	ld.shared.f32 	%f15, [%r128+236];
	ld.shared.f32 	%f16, [%r128+240];
	ld.shared.f32 	%f17, [%r128+336];
	ld.shared.f32 	%f18, [%r128+340];
	ld.shared.f32 	%f19, [%r128+344];
	ld.shared.f32 	%f20, [%r128+348];
	ld.shared.f32 	%f21, [%r128+352];
	ld.shared.f32 	%f22, [%r128+452];
	ld.shared.f32 	%f23, [%r128+456];
	ld.shared.f32 	%f24, [%r128+460];
	ld.shared.f32 	%f25, [%r128+464];
	add.s32 	%r134, %r8, %r132;
	mov.b32 	%r135, 48;
	mov.u32 	%r133, _ZZ10Conv1_ReLuPfS_S_S_E18kernel_bias_shared;
$L__BB0_11:
	mov.u32 	%r129, _ZZ10Conv1_ReLuPfS_S_S_E21kernel_weights_shared;
	add.s32 	%r130, %r129, %r135;
	ld.shared.f32 	%f49, [%r130+-48];
	fma.rn.f32 	%f50, %f1, %f49, 0f00000000;
	ld.shared.f32 	%f51, [%r130+-44];
	fma.rn.f32 	%f52, %f3, %f51, %f50;
	ld.shared.f32 	%f53, [%r130+-40];
	fma.rn.f32 	%f54, %f4, %f53, %f52;
	ld.shared.f32 	%f55, [%r130+-36];
	fma.rn.f32 	%f56, %f5, %f55, %f54;
	ld.shared.f32 	%f57, [%r130+-32];
	fma.rn.f32 	%f58, %f6, %f57, %f56;
	ld.shared.f32 	%f59, [%r130+-28];
	fma.rn.f32 	%f60, %f7, %f59, %f58;
	ld.shared.f32 	%f61, [%r130+-24];
	fma.rn.f32 	%f62, %f8, %f61, %f60;
	ld.shared.f32 	%f63, [%r130+-20];
	fma.rn.f32 	%f64, %f9, %f63, %f62;
	ld.shared.f32 	%f65, [%r130+-16];
	fma.rn.f32 	%f66, %f10, %f65, %f64;
	ld.shared.f32 	%f67, [%r130+-12];
	fma.rn.f32 	%f68, %f11, %f67, %f66;
	ld.shared.f32 	%f69, [%r130+-8];
	fma.rn.f32 	%f70, %f12, %f69, %f68;
	ld.shared.f32 	%f71, [%r130+-4];
	fma.rn.f32 	%f72, %f13, %f71, %f70;
	ld.shared.f32 	%f73, [%r130];
	fma.rn.f32 	%f74, %f14, %f73, %f72;
	ld.shared.f32 	%f75, [%r130+4];
	fma.rn.f32 	%f76, %f15, %f75, %f74;
	ld.shared.f32 	%f77, [%r130+8];
	fma.rn.f32 	%f78, %f16, %f77, %f76;
	ld.shared.f32 	%f79, [%r130+12];
	fma.rn.f32 	%f80, %f17, %f79, %f78;
	ld.shared.f32 	%f81, [%r130+16];
	fma.rn.f32 	%f82, %f18, %f81, %f80;
	ld.shared.f32 	%f83, [%r130+20];
	fma.rn.f32 	%f84, %f19, %f83, %f82;
	ld.shared.f32 	%f85, [%r130+24];
	fma.rn.f32 	%f86, %f20, %f85, %f84;
	ld.shared.f32 	%f87, [%r130+28];
	fma.rn.f32 	%f88, %f21, %f87, %f86;
	ld.shared.f32 	%f89, [%r130+32];
	fma.rn.f32 	%f90, %f2, %f89, %f88;
	ld.shared.f32 	%f91, [%r130+36];
	fma.rn.f32 	%f92, %f22, %f91, %f90;
	ld.shared.f32 	%f93, [%r130+40];
	fma.rn.f32 	%f94, %f23, %f93, %f92;
	ld.shared.f32 	%f95, [%r130+44];
	fma.rn.f32 	%f96, %f24, %f95, %f94;
	ld.shared.f32 	%f97, [%r130+48];
	fma.rn.f32 	%f98, %f25, %f97, %f96;
	ld.shared.f32 	%f99, [%r133];
	add.f32 	%f100, %f98, %f99;
	max.f32 	%f101, %f100, 0f00000000;
	mul.wide.u32 	%rd20, %r134, 4;
	add.s64 	%rd21, %rd4, %rd20;
	st.global.f32 	[%rd21], %f101;
	add.s32 	%r135, %r135, 100;
	add.s32 	%r134, %r134, 576;
	add.s32 	%r133, %r133, 4;
	setp.ne.s32 	%p9, %r135, 648;
	@%p9 bra 	$L__BB0_11;
	add.s32 	%r132, %r132, 1;
	setp.ne.s32 	%p10, %r132, 3;
	@%p10 bra 	$L__BB0_10;
	add.s32 	%r131, %r131, 1;
	setp.ne.s32 	%p11, %r131, 3;
	@%p11 bra 	$L__BB0_9;
	ret;

}
	// .globl	_Z10Conv2_ReLuPfS_S_S_
.visible .entry _Z10Conv2_ReLuPfS_S_S_(
	.param .u64 .ptr .align 1 _Z10Conv2_ReLuPfS_S_S__param_0,
	.param .u64 .ptr .align 1 _Z10Conv2_ReLuPfS_S_S__param_1,
	.param .u64 .ptr .align 1 _Z10Conv2_ReLuPfS_S_S__param_2,
	.param .u64 .ptr .align 1 _Z10Conv2_ReLuPfS_S_S__param_3
)
{
	.reg .pred 	%p<7>;
	.reg .b16 	%rs<270>;
	.reg .b32 	%r<229>;
	.reg .b32 	%f<107>;
	.reg .b64 	%rd<22>;
	// demoted variable
	.shared .align 4 .b8 _ZZ10Conv2_ReLuPfS_S_S_E18input_image_shared[3456];
	// demoted variable
	.shared .align 4 .b8 _ZZ10Conv2_ReLuPfS_S_S_E21kernel_weights_shared[9600];
	// demoted variable
	.shared .align 4 .b8 _ZZ10Conv2_ReLuPfS_S_S_E18kernel_bias_shared[64];
	ld.param.u64 	%rd7, [_Z10Conv2_ReLuPfS_S_S__param_0];
	ld.param.u64 	%rd5, [_Z10Conv2_ReLuPfS_S_S__param_1];
	ld.param.u64 	%rd8, [_Z10Conv2_ReLuPfS_S_S__param_2];
	ld.param.u64 	%rd6, [_Z10Conv2_ReLuPfS_S_S__param_3];
	cvta.to.global.u64 	%rd1, %rd8;
	cvta.to.global.u64 	%rd9, %rd7;
	mov.u32 	%r1, %tid.y;
	mov.u32 	%r2, %tid.x;
	shl.b32 	%r20, %r1, 5;
	shl.b32 	%r3, %r2, 2;
	add.s32 	%r21, %r20, %r3;
	mov.u32 	%r4, %ctaid.x;
	mul.lo.s32 	%r22, %r4, 864;
	cvt.u64.u32 	%rd10, %r22;
	cvt.u64.u32 	%rd2, %r21;
	add.s64 	%rd11, %rd2, %rd10;
	shl.b64 	%rd12, %rd11, 2;
	add.s64 	%rd3, %rd9, %rd12;
	ld.global.v4.f32 	{%f3, %f4, %f5, %f6}, [%rd3];
	cvt.u16.u32 	%rs1, %r21;
	mul.hi.u16 	%rs2, %rs1, -7281;
	shr.u16 	%rs3, %rs2, 7;
	mul.wide.u16 	%r23, %rs3, 576;
	mov.u32 	%r24, _ZZ10Conv2_ReLuPfS_S_S_E18input_image_shared;
	add.s32 	%r25, %r24, %r23;
	mul.lo.s16 	%rs4, %rs3, 144;
	sub.s16 	%rs5, %rs1, %rs4;
	mul.lo.s16 	%rs6, %rs5, 171;
	shr.u16 	%rs7, %rs6, 11;
	mul.wide.u16 	%r26, %rs7, 48;
	add.s32 	%r27, %r25, %r26;
	mul.lo.s16 	%rs8, %rs7, 12;
	sub.s16 	%rs9, %rs5, %rs8;
	and.b16  	%rs10, %rs9, 252;
	mul.wide.u16 	%r28, %rs10, 4;
	add.s32 	%r29, %r27, %r28;
	st.shared.f32 	[%r29], %f3;
	or.b16  	%rs11, %rs1, 1;
	mul.hi.u16 	%rs12, %rs11, -7281;
	shr.u16 	%rs13, %rs12, 7;
	mul.wide.u16 	%r30, %rs13, 576;
	add.s32 	%r31, %r24, %r30;
	mul.lo.s16 	%rs14, %rs13, 144;
	sub.s16 	%rs15, %rs11, %rs14;
	mul.lo.s16 	%rs16, %rs15, 171;
	shr.u16 	%rs17, %rs16, 11;
	mul.wide.u16 	%r32, %rs17, 48;
	add.s32 	%r33, %r31, %r32;
	mul.lo.s16 	%rs18, %rs17, 12;
	sub.s16 	%rs19, %rs15, %rs18;
	and.b16  	%rs20, %rs19, 253;
	mul.wide.u16 	%r34, %rs20, 4;
	add.s32 	%r35, %r33, %r34;
	st.shared.f32 	[%r35], %f4;
	or.b16  	%rs21, %rs1, 2;
	mul.hi.u16 	%rs22, %rs21, -7281;
	shr.u16 	%rs23, %rs22, 7;
	mul.wide.u16 	%r36, %rs23, 576;
	add.s32 	%r37, %r24, %r36;
	mul.lo.s16 	%rs24, %rs23, 144;
	sub.s16 	%rs25, %rs21, %rs24;
	mul.lo.s16 	%rs26, %rs25, 171;
	shr.u16 	%rs27, %rs26, 11;
	mul.wide.u16 	%r38, %rs27, 48;
	add.s32 	%r39, %r37, %r38;
	mul.lo.s16 	%rs28, %rs27, 12;
	sub.s16 	%rs29, %rs25, %rs28;
	and.b16  	%rs30, %rs29, 254;
	mul.wide.u16 	%r40, %rs30, 4;
	add.s32 	%r41, %r39, %r40;
	st.shared.f32 	[%r41], %f5;
	or.b16  	%rs31, %rs1, 3;
	mul.hi.u16 	%rs32, %rs31, -7281;
	shr.u16 	%rs33, %rs32, 7;
	mul.wide.u16 	%r42, %rs33, 576;
	add.s32 	%r43, %r24, %r42;
	mul.lo.s16 	%rs34, %rs33, 144;
	sub.s16 	%rs35, %rs31, %rs34;
	mul.lo.s16 	%rs36, %rs35, 171;
	shr.u16 	%rs37, %rs36, 11;
	mul.wide.u16 	%r44, %rs37, 48;
	add.s32 	%r45, %r43, %r44;
	mul.lo.s16 	%rs38, %rs37, 12;
	sub.s16 	%rs39, %rs35, %rs38;
	and.b16  	%rs40, %rs39, 255;
	mul.wide.u16 	%r46, %rs40, 4;
	add.s32 	%r47, %r45, %r46;
	st.shared.f32 	[%r47], %f6;
	ld.global.v4.f32 	{%f7, %f8, %f9, %f10}, [%rd3+1024];
	add.s16 	%rs41, %rs1, 256;
	mul.hi.u16 	%rs42, %rs41, -7281;
	shr.u16 	%rs43, %rs42, 7;
	mul.wide.u16 	%r48, %rs43, 576;
	add.s32 	%r49, %r24, %r48;
	mul.lo.s16 	%rs44, %rs43, 144;
	sub.s16 	%rs45, %rs41, %rs44;
	mul.lo.s16 	%rs46, %rs45, 171;
	shr.u16 	%rs47, %rs46, 11;
	mul.wide.u16 	%r50, %rs47, 48;
	add.s32 	%r51, %r49, %r50;
	mul.lo.s16 	%rs48, %rs47, 12;
	sub.s16 	%rs49, %rs45, %rs48;
	and.b16  	%rs50, %rs49, 252;
	mul.wide.u16 	%r52, %rs50, 4;
	add.s32 	%r53, %r51, %r52;
	st.shared.f32 	[%r53], %f7;
	add.s16 	%rs51, %rs1, 257;
	mul.hi.u16 	%rs52, %rs51, -7281;
	shr.u16 	%rs53, %rs52, 7;
	mul.wide.u16 	%r54, %rs53, 576;
	add.s32 	%r55, %r24, %r54;
	mul.lo.s16 	%rs54, %rs53, 144;
	sub.s16 	%rs55, %rs51, %rs54;
	mul.lo.s16 	%rs56, %rs55, 171;
	shr.u16 	%rs57, %rs56, 11;
	mul.wide.u16 	%r56, %rs57, 48;
	add.s32 	%r57, %r55, %r56;
	mul.lo.s16 	%rs58, %rs57, 12;
	sub.s16 	%rs59, %rs55, %rs58;
	and.b16  	%rs60, %rs59, 253;
	mul.wide.u16 	%r58, %rs60, 4;
	add.s32 	%r59, %r57, %r58;
	st.shared.f32 	[%r59], %f8;
	add.s16 	%rs61, %rs1, 258;
	mul.hi.u16 	%rs62, %rs61, -7281;
	shr.u16 	%rs63, %rs62, 7;
	mul.wide.u16 	%r60, %rs63, 576;
	add.s32 	%r61, %r24, %r60;
	mul.lo.s16 	%rs64, %rs63, 144;
	sub.s16 	%rs65, %rs61, %rs64;
	mul.lo.s16 	%rs66, %rs65, 171;
	shr.u16 	%rs67, %rs66, 11;
	mul.wide.u16 	%r62, %rs67, 48;
	add.s32 	%r63, %r61, %r62;
	mul.lo.s16 	%rs68, %rs67, 12;
	sub.s16 	%rs69, %rs65, %rs68;
	and.b16  	%rs70, %rs69, 254;
	mul.wide.u16 	%r64, %rs70, 4;
	add.s32 	%r65, %r63, %r64;
	st.shared.f32 	[%r65], %f9;
	add.s16 	%rs71, %rs1, 259;
	mul.hi.u16 	%rs72, %rs71, -7281;
	shr.u16 	%rs73, %rs72, 7;
	mul.wide.u16 	%r66, %rs73, 576;
	add.s32 	%r67, %r24, %r66;
	mul.lo.s16 	%rs74, %rs73, 144;
	sub.s16 	%rs75, %rs71, %rs74;
	mul.lo.s16 	%rs76, %rs75, 171;
	shr.u16 	%rs77, %rs76, 11;
	mul.wide.u16 	%r68, %rs77, 48;
	add.s32 	%r69, %r67, %r68;
	mul.lo.s16 	%rs78, %rs77, 12;
	sub.s16 	%rs79, %rs75, %rs78;
	and.b16  	%rs80, %rs79, 255;
	mul.wide.u16 	%r70, %rs80, 4;
	add.s32 	%r71, %r69, %r70;
	st.shared.f32 	[%r71], %f10;
	ld.global.v4.f32 	{%f11, %f12, %f13, %f14}, [%rd3+2048];
	add.s16 	%rs81, %rs1, 512;
	mul.hi.u16 	%rs82, %rs81, -7281;
	shr.u16 	%rs83, %rs82, 7;
	mul.wide.u16 	%r72, %rs83, 576;
	add.s32 	%r73, %r24, %r72;
	mul.lo.s16 	%rs84, %rs83, 144;
	sub.s16 	%rs85, %rs81, %rs84;
	mul.lo.s16 	%rs86, %rs85, 171;
	shr.u16 	%rs87, %rs86, 11;
	mul.wide.u16 	%r74, %rs87, 48;
	add.s32 	%r75, %r73, %r74;
	mul.lo.s16 	%rs88, %rs87, 12;
	sub.s16 	%rs89, %rs85, %rs88;
	and.b16  	%rs90, %rs89, 252;
	mul.wide.u16 	%r76, %rs90, 4;
	add.s32 	%r77, %r75, %r76;
	st.shared.f32 	[%r77], %f11;
	add.s16 	%rs91, %rs1, 513;
	mul.hi.u16 	%rs92, %rs91, -7281;
	shr.u16 	%rs93, %rs92, 7;
	mul.wide.u16 	%r78, %rs93, 576;
	add.s32 	%r79, %r24, %r78;
	mul.lo.s16 	%rs94, %rs93, 144;
	sub.s16 	%rs95, %rs91, %rs94;
	mul.lo.s16 	%rs96, %rs95, 171;
	shr.u16 	%rs97, %rs96, 11;
	mul.wide.u16 	%r80, %rs97, 48;
	add.s32 	%r81, %r79, %r80;
	mul.lo.s16 	%rs98, %rs97, 12;
	sub.s16 	%rs99, %rs95, %rs98;
	and.b16  	%rs100, %rs99, 253;
	mul.wide.u16 	%r82, %rs100, 4;
	add.s32 	%r83, %r81, %r82;
	st.shared.f32 	[%r83], %f12;
	add.s16 	%rs101, %rs1, 514;
	mul.hi.u16 	%rs102, %rs101, -7281;
	shr.u16 	%rs103, %rs102, 7;
	mul.wide.u16 	%r84, %rs103, 576;
	add.s32 	%r85, %r24, %r84;
	mul.lo.s16 	%rs104, %rs103, 144;
	sub.s16 	%rs105, %rs101, %rs104;
	mul.lo.s16 	%rs106, %rs105, 171;
	shr.u16 	%rs107, %rs106, 11;
	mul.wide.u16 	%r86, %rs107, 48;
	add.s32 	%r87, %r85, %r86;
	mul.lo.s16 	%rs108, %rs107, 12;
	sub.s16 	%rs109, %rs105, %rs108;
	and.b16  	%rs110, %rs109, 254;
	mul.wide.u16 	%r88, %rs110, 4;
	add.s32 	%r89, %r87, %r88;
	st.shared.f32 	[%r89], %f13;
	add.s16 	%rs111, %rs1, 515;
	mul.hi.u16 	%rs112, %rs111, -7281;
	shr.u16 	%rs113, %rs112, 7;
	mul.wide.u16 	%r90, %rs113, 576;
	add.s32 	%r91, %r24, %r90;
	mul.lo.s16 	%rs114, %rs113, 144;
	sub.s16 	%rs115, %rs111, %rs114;
	mul.lo.s16 	%rs116, %rs115, 171;
	shr.u16 	%rs117, %rs116, 11;
	mul.wide.u16 	%r92, %rs117, 48;
	add.s32 	%r93, %r91, %r92;
	mul.lo.s16 	%rs118, %rs117, 12;
	sub.s16 	%rs119, %rs115, %rs118;
	and.b16  	%rs120, %rs119, 255;
	mul.wide.u16 	%r94, %rs120, 4;
	add.s32 	%r95, %r93, %r94;
	st.shared.f32 	[%r95], %f14;
	shl.b32 	%r96, %r1, 3;
	add.s32 	%r5, %r96, %r2;
	setp.gt.u32 	%p1, %r5, 23;
	@%p1 bra 	$L__BB1_2;
	ld.global.v4.f32 	{%f15, %f16, %f17, %f18}, [%rd3+3072];
	add.s16 	%rs121, %rs1, 768;
	mul.hi.u16 	%rs122, %rs121, -7281;
	shr.u16 	%rs123, %rs122, 7;
	mul.wide.u16 	%r97, %rs123, 576;
	add.s32 	%r99, %r24, %r97;
	mul.lo.s16 	%rs124, %rs123, 144;
	sub.s16 	%rs125, %rs121, %rs124;
	mul.lo.s16 	%rs126, %rs125, 171;
	shr.u16 	%rs127, %rs126, 11;
	mul.wide.u16 	%r100, %rs127, 48;
	add.s32 	%r101, %r99, %r100;
	mul.lo.s16 	%rs128, %rs127, 12;
	sub.s16 	%rs129, %rs125, %rs128;
	and.b16  	%rs130, %rs129, 255;
	mul.wide.u16 	%r102, %rs130, 4;
	add.s32 	%r103, %r101, %r102;
	st.shared.f32 	[%r103], %f15;
	add.s16 	%rs131, %rs1, 769;
	mul.hi.u16 	%rs132, %rs131, -7281;
	shr.u16 	%rs133, %rs132, 7;
	mul.wide.u16 	%r104, %rs133, 576;
	add.s32 	%r105, %r24, %r104;
	mul.lo.s16 	%rs134, %rs133, 144;
	sub.s16 	%rs135, %rs131, %rs134;
	mul.lo.s16 	%rs136, %rs135, 171;
	shr.u16 	%rs137, %rs136, 11;
	mul.wide.u16 	%r106, %rs137, 48;
	add.s32 	%r107, %r105, %r106;
	mul.lo.s16 	%rs138, %rs137, 12;
	sub.s16 	%rs139, %rs135, %rs138;
	and.b16  	%rs140, %rs139, 255;
	mul.wide.u16 	%r108, %rs140, 4;
	add.s32 	%r109, %r107, %r108;
	st.shared.f32 	[%r109], %f16;
	add.s16 	%rs141, %rs1, 770;
	mul.hi.u16 	%rs142, %rs141, -7281;
	shr.u16 	%rs143, %rs142, 7;
	mul.wide.u16 	%r110, %rs143, 576;
	add.s32 	%r111, %r24, %r110;
	mul.lo.s16 	%rs144, %rs143, 144;
	sub.s16 	%rs145, %rs141, %rs144;
	mul.lo.s16 	%rs146, %rs145, 171;
	shr.u16 	%rs147, %rs146, 11;
	mul.wide.u16 	%r112, %rs147, 48;
	add.s32 	%r113, %r111, %r112;
	mul.lo.s16 	%rs148, %rs147, 12;
	sub.s16 	%rs149, %rs145, %rs148;
	and.b16  	%rs150, %rs149, 255;
	mul.wide.u16 	%r114, %rs150, 4;
	add.s32 	%r115, %r113, %r114;
	st.shared.f32 	[%r115], %f17;
	add.s16 	%rs151, %rs1, 771;
	mul.hi.u16 	%rs152, %rs151, -7281;
	shr.u16 	%rs153, %rs152, 7;
	mul.wide.u16 	%r116, %rs153, 576;
	add.s32 	%r117, %r24, %r116;
	mul.lo.s16 	%rs154, %rs153, 144;
	sub.s16 	%rs155, %rs151, %rs154;
	mul.lo.s16 	%rs156, %rs155, 171;
	shr.u16 	%rs157, %rs156, 11;
	mul.wide.u16 	%r118, %rs157, 48;
	add.s32 	%r119, %r117, %r118;
	mul.lo.s16 	%rs158, %rs157, 12;
	sub.s16 	%rs159, %rs155, %rs158;
	and.b16  	%rs160, %rs159, 255;
	mul.wide.u16 	%r120, %rs160, 4;
	add.s32 	%r121, %r119, %r120;
	st.shared.f32 	[%r121], %f18;
$L__BB1_2:
	mov.b32 	%r224, 0;
	cvt.u32.u64 	%r123, %rd2;
	mov.u32 	%r126, _ZZ10Conv2_ReLuPfS_S_S_E21kernel_weights_shared;
$L__BB1_3:
	shl.b32 	%r124, %r224, 8;
	add.s32 	%r125, %r123, %r124;
	mul.wide.u32 	%rd13, %r125, 4;
	add.s64 	%rd14, %rd1, %rd13;
	ld.global.v4.f32 	{%f19, %f20, %f21, %f22}, [%rd14];
	mul.hi.u32 	%r127, %r125, 458129845;
	shr.u32 	%r128, %r127, 4;
	mad.lo.s32 	%r129, %r128, 600, %r126;
	mul.lo.s32 	%r130, %r128, 150;
	sub.s32 	%r131, %r125, %r130;
	cvt.u16.u32 	%rs161, %r131;
	mul.lo.s16 	%rs162, %rs161, 41;
	shr.u16 	%rs163, %rs162, 10;
	mul.wide.u16 	%r132, %rs163, 100;
	add.s32 	%r133, %r129, %r132;
	mul.lo.s16 	%rs164, %rs163, 25;
	sub.s16 	%rs165, %rs161, %rs164;
	and.b16  	%rs166, %rs165, 255;
	mul.lo.s16 	%rs167, %rs166, 52;
	shr.u16 	%rs168, %rs167, 8;
	mul.wide.u16 	%r134, %rs168, 20;
	add.s32 	%r135, %r133, %r134;
	mul.lo.s16 	%rs169, %rs168, 5;
	sub.s16 	%rs170, %rs165, %rs169;
	and.b16  	%rs171, %rs170, 255;
	mul.wide.u16 	%r136, %rs171, 4;
	add.s32 	%r137, %r135, %r136;
	st.shared.f32 	[%r137], %f19;
	add.s32 	%r138, %r125, 1;
	mul.hi.u32 	%r139, %r138, 458129845;
	shr.u32 	%r140, %r139, 4;
	mad.lo.s32 	%r141, %r140, 600, %r126;
	mul.lo.s32 	%r142, %r140, 150;
	sub.s32 	%r143, %r138, %r142;
	cvt.u16.u32 	%rs172, %r143;
	mul.lo.s16 	%rs173, %rs172, 41;
	shr.u16 	%rs174, %rs173, 10;
	mul.wide.u16 	%r144, %rs174, 100;
	add.s32 	%r145, %r141, %r144;
	mul.lo.s16 	%rs175, %rs174, 25;
	sub.s16 	%rs176, %rs172, %rs175;
	and.b16  	%rs177, %rs176, 255;
	mul.lo.s16 	%rs178, %rs177, 52;
	shr.u16 	%rs179, %rs178, 8;
	mul.wide.u16 	%r146, %rs179, 20;
	add.s32 	%r147, %r145, %r146;
	mul.lo.s16 	%rs180, %rs179, 5;
	sub.s16 	%rs181, %rs176, %rs180;
	and.b16  	%rs182, %rs181, 255;
	mul.wide.u16 	%r148, %rs182, 4;
	add.s32 	%r149, %r147, %r148;
	st.shared.f32 	[%r149], %f20;
	add.s32 	%r150, %r125, 2;
	mul.hi.u32 	%r151, %r150, 458129845;
	shr.u32 	%r152, %r151, 4;
	mad.lo.s32 	%r153, %r152, 600, %r126;
	mul.lo.s32 	%r154, %r152, 150;
	sub.s32 	%r155, %r150, %r154;
	cvt.u16.u32 	%rs183, %r155;
	mul.lo.s16 	%rs184, %rs183, 41;
	shr.u16 	%rs185, %rs184, 10;
	mul.wide.u16 	%r156, %rs185, 100;
	add.s32 	%r157, %r153, %r156;
	mul.lo.s16 	%rs186, %rs185, 25;
	sub.s16 	%rs187, %rs183, %rs186;
	and.b16  	%rs188, %rs187, 255;
	mul.lo.s16 	%rs189, %rs188, 52;
	shr.u16 	%rs190, %rs189, 8;
	mul.wide.u16 	%r158, %rs190, 20;
	add.s32 	%r159, %r157, %r158;
	mul.lo.s16 	%rs191, %rs190, 5;
	sub.s16 	%rs192, %rs187, %rs191;
	and.b16  	%rs193, %rs192, 255;
	mul.wide.u16 	%r160, %rs193, 4;
	add.s32 	%r161, %r159, %r160;
	st.shared.f32 	[%r161], %f21;
	add.s32 	%r162, %r125, 3;
	mul.hi.u32 	%r163, %r162, 458129845;
	shr.u32 	%r164, %r163, 4;
	mad.lo.s32 	%r165, %r164, 600, %r126;
	mul.lo.s32 	%r166, %r164, 150;
	sub.s32 	%r167, %r162, %r166;
	cvt.u16.u32 	%rs194, %r167;
	mul.lo.s16 	%rs195, %rs194, 41;
	shr.u16 	%rs196, %rs195, 10;
	mul.wide.u16 	%r168, %rs196, 100;
	add.s32 	%r169, %r165, %r168;
	mul.lo.s16 	%rs197, %rs196, 25;
	sub.s16 	%rs198, %rs194, %rs197;
	and.b16  	%rs199, %rs198, 255;
	mul.lo.s16 	%rs200, %rs199, 52;
	shr.u16 	%rs201, %rs200, 8;
	mul.wide.u16 	%r170, %rs201, 20;
	add.s32 	%r171, %r169, %r170;
	mul.lo.s16 	%rs202, %rs201, 5;
	sub.s16 	%rs203, %rs198, %rs202;
	and.b16  	%rs204, %rs203, 255;
	mul.wide.u16 	%r172, %rs204, 4;
	add.s32 	%r173, %r171, %r172;
	st.shared.f32 	[%r173], %f22;
	add.s32 	%r224, %r224, 1;
	setp.ne.s32 	%p2, %r224, 9;
	@%p2 bra 	$L__BB1_3;
	setp.gt.u32 	%p3, %r5, 23;
	@%p3 bra 	$L__BB1_6;
	shl.b64 	%rd15, %rd2, 2;
	add.s64 	%rd16, %rd1, %rd15;
	ld.global.v4.f32 	{%f23, %f24, %f25, %f26}, [%rd16+9216];
	cvt.u16.u64 	%rs205, %rd2;
	add.s16 	%rs206, %rs205, 2304;
	shr.u16 	%rs207, %rs206, 1;
	mul.hi.u16 	%rs208, %rs207, -9611;
	shr.u16 	%rs209, %rs208, 6;
	mul.wide.u16 	%r174, %rs209, 600;
	add.s32 	%r176, %r126, %r174;
	mul.lo.s16 	%rs210, %rs209, 150;
	sub.s16 	%rs211, %rs206, %rs210;
	mul.lo.s16 	%rs212, %rs211, 41;
	shr.u16 	%rs213, %rs212, 10;
	mul.wide.u16 	%r177, %rs213, 100;
	add.s32 	%r178, %r176, %r177;
	mul.lo.s16 	%rs214, %rs213, 25;
	sub.s16 	%rs215, %rs211, %rs214;
	and.b16  	%rs216, %rs215, 255;
	mul.lo.s16 	%rs217, %rs216, 52;
	shr.u16 	%rs218, %rs217, 8;
	mul.wide.u16 	%r179, %rs218, 20;
	add.s32 	%r180, %r178, %r179;
	mul.lo.s16 	%rs219, %rs218, 5;
	sub.s16 	%rs220, %rs215, %rs219;
	and.b16  	%rs221, %rs220, 255;
	mul.wide.u16 	%r181, %rs221, 4;
	add.s32 	%r182, %r180, %r181;
	st.shared.f32 	[%r182], %f23;
	add.s16 	%rs222, %rs205, 2305;
	shr.u16 	%rs223, %rs222, 1;
	mul.hi.u16 	%rs224, %rs223, -9611;
	shr.u16 	%rs225, %rs224, 6;
	mul.wide.u16 	%r183, %rs225, 600;
	add.s32 	%r184, %r126, %r183;
	mul.lo.s16 	%rs226, %rs225, 150;
	sub.s16 	%rs227, %rs222, %rs226;
	mul.lo.s16 	%rs228, %rs227, 41;
	shr.u16 	%rs229, %rs228, 10;
	mul.wide.u16 	%r185, %rs229, 100;
	add.s32 	%r186, %r184, %r185;
	mul.lo.s16 	%rs230, %rs229, 25;
	sub.s16 	%rs231, %rs227, %rs230;
	and.b16  	%rs232, %rs231, 255;
	mul.lo.s16 	%rs233, %rs232, 52;
	shr.u16 	%rs234, %rs233, 8;
	mul.wide.u16 	%r187, %rs234, 20;
	add.s32 	%r188, %r186, %r187;
	mul.lo.s16 	%rs235, %rs234, 5;
	sub.s16 	%rs236, %rs231, %rs235;
	and.b16  	%rs237, %rs236, 255;
	mul.wide.u16 	%r189, %rs237, 4;
	add.s32 	%r190, %r188, %r189;
	st.shared.f32 	[%r190], %f24;
	add.s16 	%rs238, %rs205, 2306;
	shr.u16 	%rs239, %rs238, 1;
	mul.hi.u16 	%rs240, %rs239, -9611;
	shr.u16 	%rs241, %rs240, 6;
	mul.wide.u16 	%r191, %rs241, 600;
	add.s32 	%r192, %r126, %r191;
	mul.lo.s16 	%rs242, %rs241, 150;
	sub.s16 	%rs243, %rs238, %rs242;
	mul.lo.s16 	%rs244, %rs243, 41;
	shr.u16 	%rs245, %rs244, 10;
	mul.wide.u16 	%r193, %rs245, 100;
	add.s32 	%r194, %r192, %r193;
	mul.lo.s16 	%rs246, %rs245, 25;
	sub.s16 	%rs247, %rs243, %rs246;
	and.b16  	%rs248, %rs247, 255;
	mul.lo.s16 	%rs249, %rs248, 52;
	shr.u16 	%rs250, %rs249, 8;
	mul.wide.u16 	%r195, %rs250, 20;
	add.s32 	%r196, %r194, %r195;
	mul.lo.s16 	%rs251, %rs250, 5;
	sub.s16 	%rs252, %rs247, %rs251;
	and.b16  	%rs253, %rs252, 255;
	mul.wide.u16 	%r197, %rs253, 4;
	add.s32 	%r198, %r196, %r197;
	st.shared.f32 	[%r198], %f25;
	add.s16 	%rs254, %rs205, 2307;
	shr.u16 	%rs255, %rs254, 1;
	mul.hi.u16 	%rs256, %rs255, -9611;
	shr.u16 	%rs257, %rs256, 6;
	mul.wide.u16 	%r199, %rs257, 600;
	add.s32 	%r200, %r126, %r199;
	mul.lo.s16 	%rs258, %rs257, 150;
	sub.s16 	%rs259, %rs254, %rs258;
	mul.lo.s16 	%rs260, %rs259, 41;
	shr.u16 	%rs261, %rs260, 10;
	mul.wide.u16 	%r201, %rs261, 100;
	add.s32 	%r202, %r200, %r201;
	mul.lo.s16 	%rs262, %rs261, 25;
	sub.s16 	%rs263, %rs259, %rs262;
	and.b16  	%rs264, %rs263, 255;
	mul.lo.s16 	%rs265, %rs264, 52;
	shr.u16 	%rs266, %rs265, 8;
	mul.wide.u16 	%r203, %rs266, 20;
	add.s32 	%r204, %r202, %r203;
	mul.lo.s16 	%rs267, %rs266, 5;
	sub.s16 	%rs268, %rs263, %rs267;
	and.b16  	%rs269, %rs268, 255;
	mul.wide.u16 	%r205, %rs269, 4;
	add.s32 	%r206, %r204, %r205;
	st.shared.f32 	[%r206], %f26;
$L__BB1_6:
	mov.u32 	%r207, %ntid.x;
	mad.lo.s32 	%r8, %r1, %r207, %r2;
	setp.gt.u32 	%p4, %r8, 15;
	@%p4 bra 	$L__BB1_8;
	cvta.to.global.u64 	%rd17, %rd6;
	mul.wide.u32 	%rd18, %r8, 4;
	add.s64 	%rd19, %rd17, %rd18;
	ld.global.f32 	%f27, [%rd19];
	shl.b32 	%r208, %r8, 2;
	mov.u32 	%r209, _ZZ10Conv2_ReLuPfS_S_S_E18kernel_bias_shared;
	add.s32 	%r210, %r209, %r208;
	st.shared.f32 	[%r210], %f27;
$L__BB1_8:
	bar.sync 	0;
	shl.b32 	%r212, %r4, 10;
	add.s32 	%r9, %r5, %r212;
	mad.lo.s32 	%r213, %r1, 48, %r3;
	add.s32 	%r215, %r213, %r24;
	add.s32 	%r10, %r215, 104;
	cvta.to.global.u64 	%rd4, %rd5;
	mov.b32 	%r225, 0;
$L__BB1_9:
	mad.lo.s32 	%r218, %r225, 600, %r126;
	add.s32 	%r227, %r218, 48;
	mov.f32 	%f106, 0f00000000;
	mov.b32 	%r228, 48;
	mov.u32 	%r226, %r10;
$L__BB1_10:
	ld.shared.f32 	%f29, [%r226+-104];
	ld.shared.f32 	%f30, [%r227+-48];
	fma.rn.f32 	%f31, %f29, %f30, %f106;
	ld.shared.f32 	%f32, [%r226+-100];
	ld.shared.f32 	%f33, [%r227+-44];
	fma.rn.f32 	%f34, %f32, %f33, %f31;
	ld.shared.f32 	%f35, [%r226+-96];
	ld.shared.f32 	%f36, [%r227+-40];
	fma.rn.f32 	%f37, %f35, %f36, %f34;
	ld.shared.f32 	%f38, [%r226+-92];
	ld.shared.f32 	%f39, [%r227+-36];
	fma.rn.f32 	%f40, %f38, %f39, %f37;
	ld.shared.f32 	%f41, [%r226+-88];
	ld.shared.f32 	%f42, [%r227+-32];
	fma.rn.f32 	%f43, %f41, %f42, %f40;
	ld.shared.f32 	%f44, [%r226+-56];
	ld.shared.f32 	%f45, [%r227+-28];
	fma.rn.f32 	%f46, %f44, %f45, %f43;
	ld.shared.f32 	%f47, [%r226+-52];
	ld.shared.f32 	%f48, [%r227+-24];
	fma.rn.f32 	%f49, %f47, %f48, %f46;
	ld.shared.f32 	%f50, [%r226+-48];
	ld.shared.f32 	%f51, [%r227+-20];
	fma.rn.f32 	%f52, %f50, %f51, %f49;
	ld.shared.f32 	%f53, [%r226+-44];
	ld.shared.f32 	%f54, [%r227+-16];
	fma.rn.f32 	%f55, %f53, %f54, %f52;
	ld.shared.f32 	%f56, [%r226+-40];
	ld.shared.f32 	%f57, [%r227+-12];
	fma.rn.f32 	%f58, %f56, %f57, %f55;
	ld.shared.f32 	%f59, [%r226+-8];
	ld.shared.f32 	%f60, [%r227+-8];
	fma.rn.f32 	%f61, %f59, %f60, %f58;
	ld.shared.f32 	%f62, [%r226+-4];
	ld.shared.f32 	%f63, [%r227+-4];
	fma.rn.f32 	%f64, %f62, %f63, %f61;
	ld.shared.f32 	%f65, [%r226];
	ld.shared.f32 	%f66, [%r227];
	fma.rn.f32 	%f67, %f65, %f66, %f64;
	ld.shared.f32 	%f68, [%r226+4];
	ld.shared.f32 	%f69, [%r227+4];
	fma.rn.f32 	%f70, %f68, %f69, %f67;
	ld.shared.f32 	%f71, [%r226+8];
	ld.shared.f32 	%f72, [%r227+8];
	fma.rn.f32 	%f73, %f71, %f72, %f70;
	ld.shared.f32 	%f74, [%r226+40];
	ld.shared.f32 	%f75, [%r227+12];
	fma.rn.f32 	%f76, %f74, %f75, %f73;
	ld.shared.f32 	%f77, [%r226+44];
	ld.shared.f32 	%f78, [%r227+16];
	fma.rn.f32 	%f79, %f77, %f78, %f76;
	ld.shared.f32 	%f80, [%r226+48];
	ld.shared.f32 	%f81, [%r227+20];
	fma.rn.f32 	%f82, %f80, %f81, %f79;
	ld.shared.f32 	%f83, [%r226+52];
	ld.shared.f32 	%f84, [%r227+24];
	fma.rn.f32 	%f85, %f83, %f84, %f82;
	ld.shared.f32 	%f86, [%r226+56];
	ld.shared.f32 	%f87, [%r227+28];
	fma.rn.f32 	%f88, %f86, %f87, %f85;
	ld.shared.f32 	%f89, [%r226+88];
	ld.shared.f32 	%f90, [%r227+32];
	fma.rn.f32 	%f91, %f89, %f90, %f88;
	ld.shared.f32 	%f92, [%r226+92];
	ld.shared.f32 	%f93, [%r227+36];
	fma.rn.f32 	%f94, %f92, %f93, %f91;
	ld.shared.f32 	%f95, [%r226+96];
	ld.shared.f32 	%f96, [%r227+40];
	fma.rn.f32 	%f97, %f95, %f96, %f94;
	ld.shared.f32 	%f98, [%r226+100];
	ld.shared.f32 	%f99, [%r227+44];
	fma.rn.f32 	%f100, %f98, %f99, %f97;
	ld.shared.f32 	%f101, [%r226+104];
	ld.shared.f32 	%f102, [%r227+48];
	fma.rn.f32 	%f106, %f101, %f102, %f100;
	add.s32 	%r228, %r228, 100;
	add.s32 	%r227, %r227, 100;
	add.s32 	%r226, %r226, 576;
	setp.ne.s32 	%p5, %r228, 648;
	@%p5 bra 	$L__BB1_10;
	shl.b32 	%r219, %r225, 2;
	mov.u32 	%r220, _ZZ10Conv2_ReLuPfS_S_S_E18kernel_bias_shared;
	add.s32 	%r221, %r220, %r219;
	ld.shared.f32 	%f103, [%r221];
	add.f32 	%f104, %f106, %f103;
	max.f32 	%f105, %f104, 0f00000000;
	shl.b32 	%r222, %r225, 6;
	add.s32 	%r223, %r9, %r222;
	mul.wide.u32 	%rd20, %r223, 4;
	add.s64 	%rd21, %rd4, %rd20;
	st.global.f32 	[%rd21], %f105;
	add.s32 	%r225, %r225, 1;
	setp.ne.s32 	%p6, %r225, 16;
	@%p6 bra 	$L__BB1_9;
	ret;

}
	// .globl	_Z7MaxPoolPfS_iii
.visible .entry _Z7MaxPoolPfS_iii(
	.param .u64 .ptr .align 1 _Z7MaxPoolPfS_iii_param_0,
	.param .u64 .ptr .align 1 _Z7MaxPoolPfS_iii_param_1,
	.param .u32 _Z7MaxPoolPfS_iii_param_2,
	.param .u32 _Z7MaxPoolPfS_iii_param_3,
	.param .u32 _Z7MaxPoolPfS_iii_param_4
)
{
	.reg .pred 	%p<4>;
	.reg .b32 	%r<15>;
	.reg .b32 	%f<9>;
	.reg .b64 	%rd<11>;

	ld.param.u64 	%rd1, [_Z7MaxPoolPfS_iii_param_0];
	ld.param.u64 	%rd2, [_Z7MaxPoolPfS_iii_param_1];
	ld.param.u32 	%r1, [_Z7MaxPoolPfS_iii_param_2];
	ld.param.u32 	%r2, [_Z7MaxPoolPfS_iii_param_3];
	ld.param.u32 	%r3, [_Z7MaxPoolPfS_iii_param_4];
	cvta.to.global.u64 	%rd3, %rd1;
	mov.u32 	%r4, %ctaid.y;
	mov.u32 	%r5, %ctaid.x;
	mov.u32 	%r6, %tid.y;
	shl.b32 	%r7, %r6, 1;
	mov.u32 	%r8, %tid.x;
	shl.b32 	%r9, %r8, 1;
	mad.lo.s32 	%r10, %r3, %r4, %r5;
	mad.lo.s32 	%r11, %r10, %r1, %r7;
	mad.lo.s32 	%r12, %r11, %r1, %r9;
	mul.wide.s32 	%rd4, %r12, 4;
	add.s64 	%rd5, %rd3, %rd4;
	ld.global.f32 	%f1, [%rd5];
	max.f32 	%f2, %f1, 0f00000000;
	ld.global.f32 	%f3, [%rd5+4];
	setp.gt.f32 	%p1, %f3, %f2;
	selp.f32 	%f4, %f3, %f2, %p1;
	mul.wide.s32 	%rd6, %r1, 4;
	add.s64 	%rd7, %rd5, %rd6;
	ld.global.f32 	%f5, [%rd7];
	setp.gt.f32 	%p2, %f5, %f4;
	selp.f32 	%f6, %f5, %f4, %p2;
	ld.global.f32 	%f7, [%rd7+4];
	setp.gt.f32 	%p3, %f7, %f6;
	selp.f32 	%f8, %f7, %f6, %p3;
	cvta.to.global.u64 	%rd8, %rd2;
	mad.lo.s32 	%r13, %r10, %r2, %r6;
	mad.lo.s32 	%r14, %r13, %r2, %r8;
	mul.wide.u32 	%rd9, %r14, 4;
	add.s64 	%rd10, %rd8, %rd9;
	st.global.f32 	[%rd10], %f8;
	ret;

}
	// .globl	_Z11Linear_ReLuPfS_S_S_iib
.visible .entry _Z11Linear_ReLuPfS_S_S_iib(
	.param .u64 .ptr .align 1 _Z11Linear_ReLuPfS_S_S_iib_param_0,
	.param .u64 .ptr .align 1 _Z11Linear_ReLuPfS_S_S_iib_param_1,
	.param .u64 .ptr .align 1 _Z11Linear_ReLuPfS_S_S_iib_param_2,
	.param .u64 .ptr .align 1 _Z11Linear_ReLuPfS_S_S_iib_param_3,
	.param .u32 _Z11Linear_ReLuPfS_S_S_iib_param_4,
	.param .u32 _Z11Linear_ReLuPfS_S_S_iib_param_5,
	.param .u8 _Z11Linear_ReLuPfS_S_S_iib_param_6
)
{
	.reg .pred 	%p<12>;
	.reg .b16 	%rs<2>;
	.reg .b32 	%r<101>;
	.reg .b32 	%f<117>;
	.reg .b64 	%rd<129>;

	ld.param.u64 	%rd5, [_Z11Linear_ReLuPfS_S_S_iib_param_0];
	ld.param.u64 	%rd3, [_Z11Linear_ReLuPfS_S_S_iib_param_1];
	ld.param.u64 	%rd6, [_Z11Linear_ReLuPfS_S_S_iib_param_2];
	ld.param.u64 	%rd4, [_Z11Linear_ReLuPfS_S_S_iib_param_3];
	ld.param.u32 	%r30, [_Z11Linear_ReLuPfS_S_S_iib_param_4];
	ld.param.u32 	%r31, [_Z11Linear_ReLuPfS_S_S_iib_param_5];
	ld.param.s8 	%rs1, [_Z11Linear_ReLuPfS_S_S_iib_param_6];
	cvta.to.global.u64 	%rd1, %rd6;
	cvta.to.global.u64 	%rd2, %rd5;
	setp.lt.s32 	%p1, %r30, 1;
	mov.f32 	%f116, 0f00000000;
	@%p1 bra 	$L__BB3_13;
	mov.u32 	%r33, %ctaid.x;
	mul.lo.s32 	%r1, %r30, %r33;
	mov.u32 	%r34, %tid.x;
	mul.lo.s32 	%r2, %r30, %r34;
	and.b32  	%r3, %r30, 15;
	setp.lt.u32 	%p2, %r30, 16;
	mov.f32 	%f116, 0f00000000;
	mov.b32 	%r96, 0;
	@%p2 bra 	$L__BB3_4;
	and.b32  	%r96, %r30, 2147483632;
	neg.s32 	%r94, %r96;
	add.s32 	%r93, %r2, 7;
	add.s32 	%r92, %r1, 7;
	mov.f32 	%f116, 0f00000000;
$L__BB3_3:
	.pragma "nounroll";
	add.s32 	%r35, %r92, -7;
	mul.wide.u32 	%rd7, %r35, 4;
	add.s64 	%rd8, %rd2, %rd7;
	ld.global.f32 	%f18, [%rd8];
	add.s32 	%r36, %r93, -7;
	mul.wide.u32 	%rd9, %r36, 4;
	add.s64 	%rd10, %rd1, %rd9;
	ld.global.f32 	%f19, [%rd10];
	fma.rn.f32 	%f20, %f18, %f19, %f116;
	add.s32 	%r37, %r92, -6;
	mul.wide.u32 	%rd11, %r37, 4;
	add.s64 	%rd12, %rd2, %rd11;
	ld.global.f32 	%f21, [%rd12];
	add.s32 	%r38, %r93, -6;
	mul.wide.u32 	%rd13, %r38, 4;
	add.s64 	%rd14, %rd1, %rd13;
	ld.global.f32 	%f22, [%rd14];
	fma.rn.f32 	%f23, %f21, %f22, %f20;
	add.s32 	%r39, %r92, -5;
	mul.wide.u32 	%rd15, %r39, 4;
	add.s64 	%rd16, %rd2, %rd15;
	ld.global.f32 	%f24, [%rd16];
	add.s32 	%r40, %r93, -5;
	mul.wide.u32 	%rd17, %r40, 4;
	add.s64 	%rd18, %rd1, %rd17;
	ld.global.f32 	%f25, [%rd18];
	fma.rn.f32 	%f26, %f24, %f25, %f23;
	add.s32 	%r41, %r92, -4;
	mul.wide.u32 	%rd19, %r41, 4;
	add.s64 	%rd20, %rd2, %rd19;
	ld.global.f32 	%f27, [%rd20];
	add.s32 	%r42, %r93, -4;
	mul.wide.u32 	%rd21, %r42, 4;
	add.s64 	%rd22, %rd1, %rd21;
	ld.global.f32 	%f28, [%rd22];
	fma.rn.f32 	%f29, %f27, %f28, %f26;
	add.s32 	%r43, %r92, -3;
	mul.wide.u32 	%rd23, %r43, 4;
	add.s64 	%rd24, %rd2, %rd23;
	ld.global.f32 	%f30, [%rd24];
	add.s32 	%r44, %r93, -3;
	mul.wide.u32 	%rd25, %r44, 4;
	add.s64 	%rd26, %rd1, %rd25;
	ld.global.f32 	%f31, [%rd26];
	fma.rn.f32 	%f32, %f30, %f31, %f29;
	add.s32 	%r45, %r92, -2;
	mul.wide.u32 	%rd27, %r45, 4;
	add.s64 	%rd28, %rd2, %rd27;
	ld.global.f32 	%f33, [%rd28];
	add.s32 	%r46, %r93, -2;
	mul.wide.u32 	%rd29, %r46, 4;
	add.s64 	%rd30, %rd1, %rd29;
	ld.global.f32 	%f34, [%rd30];
	fma.rn.f32 	%f35, %f33, %f34, %f32;
	add.s32 	%r47, %r92, -1;
	mul.wide.u32 	%rd31, %r47, 4;
	add.s64 	%rd32, %rd2, %rd31;
	ld.global.f32 	%f36, [%rd32];
	add.s32 	%r48, %r93, -1;
	mul.wide.u32 	%rd33, %r48, 4;
	add.s64 	%rd34, %rd1, %rd33;
	ld.global.f32 	%f37, [%rd34];
	fma.rn.f32 	%f38, %f36, %f37, %f35;
	add.s32 	%r49, %r92, 8;
	mul.wide.u32 	%rd35, %r92, 4;
	add.s64 	%rd36, %rd2, %rd35;
	ld.global.f32 	%f39, [%rd36];
	add.s32 	%r50, %r93, 8;
	mul.wide.u32 	%rd37, %r93, 4;
	add.s64 	%rd38, %rd1, %rd37;
	ld.global.f32 	%f40, [%rd38];
	fma.rn.f32 	%f41, %f39, %f40, %f38;
	add.s32 	%r51, %r92, 1;
	mul.wide.u32 	%rd39, %r51, 4;
	add.s64 	%rd40, %rd2, %rd39;
	ld.global.f32 	%f42, [%rd40];
	add.s32 	%r52, %r93, 1;
	mul.wide.u32 	%rd41, %r52, 4;
	add.s64 	%rd42, %rd1, %rd41;
	ld.global.f32 	%f43, [%rd42];
	fma.rn.f32 	%f44, %f42, %f43, %f41;
	add.s32 	%r53, %r92, 2;
	mul.wide.u32 	%rd43, %r53, 4;
	add.s64 	%rd44, %rd2, %rd43;
	ld.global.f32 	%f45, [%rd44];
	add.s32 	%r54, %r93, 2;
	mul.wide.u32 	%rd45, %r54, 4;
	add.s64 	%rd46, %rd1, %rd45;
	ld.global.f32 	%f46, [%rd46];
	fma.rn.f32 	%f47, %f45, %f46, %f44;
	add.s32 	%r55, %r92, 3;
	mul.wide.u32 	%rd47, %r55, 4;
	add.s64 	%rd48, %rd2, %rd47;
	ld.global.f32 	%f48, [%rd48];
	add.s32 	%r56, %r93, 3;
	mul.wide.u32 	%rd49, %r56, 4;
	add.s64 	%rd50, %rd1, %rd49;
	ld.global.f32 	%f49, [%rd50];
	fma.rn.f32 	%f50, %f48, %f49, %f47;
	add.s32 	%r57, %r92, 4;
	mul.wide.u32 	%rd51, %r57, 4;
	add.s64 	%rd52, %rd2, %rd51;
	ld.global.f32 	%f51, [%rd52];
	add.s32 	%r58, %r93, 4;
	mul.wide.u32 	%rd53, %r58, 4;
	add.s64 	%rd54, %rd1, %rd53;
	ld.global.f32 	%f52, [%rd54];
	fma.rn.f32 	%f53, %f51, %f52, %f50;
	add.s32 	%r59, %r92, 5;
	mul.wide.u32 	%rd55, %r59, 4;
	add.s64 	%rd56, %rd2, %rd55;
	ld.global.f32 	%f54, [%rd56];
	add.s32 	%r60, %r93, 5;
	mul.wide.u32 	%rd57, %r60, 4;
	add.s64 	%rd58, %rd1, %rd57;
	ld.global.f32 	%f55, [%rd58];
	fma.rn.f32 	%f56, %f54, %f55, %f53;
	add.s32 	%r61, %r92, 6;
	mul.wide.u32 	%rd59, %r61, 4;
	add.s64 	%rd60, %rd2, %rd59;
	ld.global.f32 	%f57, [%rd60];
	add.s32 	%r62, %r93, 6;
	mul.wide.u32 	%rd61, %r62, 4;
	add.s64 	%rd62, %rd1, %rd61;
	ld.global.f32 	%f58, [%rd62];
	fma.rn.f32 	%f59, %f57, %f58, %f56;
	add.s32 	%r63, %r92, 7;
	mul.wide.u32 	%rd63, %r63, 4;
	add.s64 	%rd64, %rd2, %rd63;
	ld.global.f32 	%f60, [%rd64];
	add.s32 	%r64, %r93, 7;
	mul.wide.u32 	%rd65, %r64, 4;
	add.s64 	%rd66, %rd1, %rd65;
	ld.global.f32 	%f61, [%rd66];
	fma.rn.f32 	%f62, %f60, %f61, %f59;
	mul.wide.u32 	%rd67, %r49, 4;
	add.s64 	%rd68, %rd2, %rd67;
	ld.global.f32 	%f63, [%rd68];
	mul.wide.u32 	%rd69, %r50, 4;
	add.s64 	%rd70, %rd1, %rd69;
	ld.global.f32 	%f64, [%rd70];
	fma.rn.f32 	%f116, %f63, %f64, %f62;
	add.s32 	%r94, %r94, 16;
	add.s32 	%r93, %r93, 16;
	add.s32 	%r92, %r92, 16;
	setp.ne.s32 	%p3, %r94, 0;
	@%p3 bra 	$L__BB3_3;
$L__BB3_4:
	setp.eq.s32 	%p4, %r3, 0;
	@%p4 bra 	$L__BB3_13;
	and.b32  	%r15, %r30, 7;
	setp.lt.u32 	%p5, %r3, 8;
	@%p5 bra 	$L__BB3_7;
	add.s32 	%r65, %r96, %r1;
	mul.wide.u32 	%rd71, %r65, 4;
	add.s64 	%rd72, %rd2, %rd71;
	ld.global.f32 	%f66, [%rd72];
	add.s32 	%r66, %r96, %r2;
	mul.wide.u32 	%rd73, %r66, 4;
	add.s64 	%rd74, %rd1, %rd73;
	ld.global.f32 	%f67, [%rd74];
	fma.rn.f32 	%f68, %f66, %f67, %f116;
	add.s32 	%r67, %r65, 1;
	mul.wide.u32 	%rd75, %r67, 4;
	add.s64 	%rd76, %rd2, %rd75;
	ld.global.f32 	%f69, [%rd76];
	add.s32 	%r68, %r66, 1;
	mul.wide.u32 	%rd77, %r68, 4;
	add.s64 	%rd78, %rd1, %rd77;
	ld.global.f32 	%f70, [%rd78];
	fma.rn.f32 	%f71, %f69, %f70, %f68;
	add.s32 	%r69, %r65, 2;
	mul.wide.u32 	%rd79, %r69, 4;
	add.s64 	%rd80, %rd2, %rd79;
	ld.global.f32 	%f72, [%rd80];
	add.s32 	%r70, %r66, 2;
	mul.wide.u32 	%rd81, %r70, 4;
	add.s64 	%rd82, %rd1, %rd81;
	ld.global.f32 	%f73, [%rd82];
	fma.rn.f32 	%f74, %f72, %f73, %f71;
	add.s32 	%r71, %r65, 3;
	mul.wide.u32 	%rd83, %r71, 4;
	add.s64 	%rd84, %rd2, %rd83;
	ld.global.f32 	%f75, [%rd84];
	add.s32 	%r72, %r66, 3;
	mul.wide.u32 	%rd85, %r72, 4;
	add.s64 	%rd86, %rd1, %rd85;
	ld.global.f32 	%f76, [%rd86];
	fma.rn.f32 	%f77, %f75, %f76, %f74;
	add.s32 	%r73, %r65, 4;
	mul.wide.u32 	%rd87, %r73, 4;
	add.s64 	%rd88, %rd2, %rd87;
	ld.global.f32 	%f78, [%rd88];
	add.s32 	%r74, %r66, 4;
	mul.wide.u32 	%rd89, %r74, 4;
	add.s64 	%rd90, %rd1, %rd89;
	ld.global.f32 	%f79, [%rd90];
	fma.rn.f32 	%f80, %f78, %f79, %f77;
	add.s32 	%r75, %r65, 5;
	mul.wide.u32 	%rd91, %r75, 4;
	add.s64 	%rd92, %rd2, %rd91;
	ld.global.f32 	%f81, [%rd92];
	add.s32 	%r76, %r66, 5;
	mul.wide.u32 	%rd93, %r76, 4;
	add.s64 	%rd94, %rd1, %rd93;
	ld.global.f32 	%f82, [%rd94];
	fma.rn.f32 	%f83, %f81, %f82, %f80;
	add.s32 	%r77, %r65, 6;
	mul.wide.u32 	%rd95, %r77, 4;
	add.s64 	%rd96, %rd2, %rd95;
	ld.global.f32 	%f84, [%rd96];
	add.s32 	%r78, %r66, 6;
	mul.wide.u32 	%rd97, %r78, 4;
	add.s64 	%rd98, %rd1, %rd97;
	ld.global.f32 	%f85, [%rd98];
	fma.rn.f32 	%f86, %f84, %f85, %f83;
	add.s32 	%r79, %r65, 7;
	mul.wide.u32 	%rd99, %r79, 4;
	add.s64 	%rd100, %rd2, %rd99;
	ld.global.f32 	%f87, [%rd100];
	add.s32 	%r80, %r66, 7;
	mul.wide.u32 	%rd101, %r80, 4;
	add.s64 	%rd102, %rd1, %rd101;
	ld.global.f32 	%f88, [%rd102];
	fma.rn.f32 	%f116, %f87, %f88, %f86;
	add.s32 	%r96, %r96, 8;
$L__BB3_7:
	setp.eq.s32 	%p6, %r15, 0;
	@%p6 bra 	$L__BB3_13;
	and.b32  	%r18, %r30, 3;
	setp.lt.u32 	%p7, %r15, 4;
	@%p7 bra 	$L__BB3_10;
	add.s32 	%r81, %r96, %r1;
	mul.wide.u32 	%rd103, %r81, 4;
	add.s64 	%rd104, %rd2, %rd103;
	ld.global.f32 	%f90, [%rd104];
	add.s32 	%r82, %r96, %r2;
	mul.wide.u32 	%rd105, %r82, 4;
	add.s64 	%rd106, %rd1, %rd105;
	ld.global.f32 	%f91, [%rd106];
	fma.rn.f32 	%f92, %f90, %f91, %f116;
	add.s32 	%r83, %r81, 1;
	mul.wide.u32 	%rd107, %r83, 4;
	add.s64 	%rd108, %rd2, %rd107;
	ld.global.f32 	%f93, [%rd108];
	add.s32 	%r84, %r82, 1;
	mul.wide.u32 	%rd109, %r84, 4;
	add.s64 	%rd110, %rd1, %rd109;
	ld.global.f32 	%f94, [%rd110];
	fma.rn.f32 	%f95, %f93, %f94, %f92;
	add.s32 	%r85, %r81, 2;
	mul.wide.u32 	%rd111, %r85, 4;
	add.s64 	%rd112, %rd2, %rd111;
	ld.global.f32 	%f96, [%rd112];
	add.s32 	%r86, %r82, 2;
	mul.wide.u32 	%rd113, %r86, 4;
	add.s64 	%rd114, %rd1, %rd113;
	ld.global.f32 	%f97, [%rd114];
	fma.rn.f32 	%f98, %f96, %f97, %f95;
	add.s32 	%r87, %r81, 3;
	mul.wide.u32 	%rd115, %r87, 4;
	add.s64 	%rd116, %rd2, %rd115;
	ld.global.f32 	%f99, [%rd116];
	add.s32 	%r88, %r82, 3;
	mul.wide.u32 	%rd117, %r88, 4;
	add.s64 	%rd118, %rd1, %rd117;
	ld.global.f32 	%f100, [%rd118];
	fma.rn.f32 	%f116, %f99, %f100, %f98;
	add.s32 	%r96, %r96, 4;
$L__BB3_10:
	setp.eq.s32 	%p8, %r18, 0;
	@%p8 bra 	$L__BB3_13;
	add.s32 	%r100, %r96, %r2;
	add.s32 	%r99, %r96, %r1;
	neg.s32 	%r98, %r18;
$L__BB3_12:
	.pragma "nounroll";
	mul.wide.u32 	%rd119, %r99, 4;
	add.s64 	%rd120, %rd2, %rd119;
	ld.global.f32 	%f101, [%rd120];
	mul.wide.u32 	%rd121, %r100, 4;
	add.s64 	%rd122, %rd1, %rd121;
	ld.global.f32 	%f102, [%rd122];
	fma.rn.f32 	%f116, %f101, %f102, %f116;
	add.s32 	%r100, %r100, 1;
	add.s32 	%r99, %r99, 1;
	add.s32 	%r98, %r98, 1;
	setp.ne.s32 	%p9, %r98, 0;
	@%p9 bra 	$L__BB3_12;
$L__BB3_13:
	cvta.to.global.u64 	%rd123, %rd4;
	cvta.to.global.u64 	%rd124, %rd3;
	mov.u32 	%r89, %tid.x;
	mul.wide.u32 	%rd125, %r89, 4;
	add.s64 	%rd126, %rd123, %rd125;
	ld.global.f32 	%f103, [%rd126];
	add.f32 	%f104, %f116, %f103;
	setp.eq.s16 	%p10, %rs1, 0;
	setp.gt.f32 	%p11, %f104, 0f00000000;
	selp.f32 	%f106, %f104, 0f00000000, %p11;
	selp.f32 	%f107, %f104, %f106, %p10;
	mov.u32 	%r90, %ctaid.x;
	mad.lo.s32 	%r91, %r31, %r90, %r89;
	mul.wide.u32 	%rd127, %r91, 4;
	add.s64 	%rd128, %rd124, %rd127;
	st.global.f32 	[%rd128], %f107;
	ret;

}


// ===== COMPILED SASS (sm_100) =====

	.target	sm_100

	.elftype	@"ET_EXEC"


//--------------------- .note.nv.tkinfo           --------------------------
	.section	.note.nv.tkinfo,"",@"SHT_NOTE"
	.sectionflags	@"SHF_NOTE_NV_TKINFO"
	.tkinfo
        /*0018*/ 	.word	0x00000002
        /*0030*/ 	.string	""
        /*0030*/ 	.string	"ptxas"
        /*0030*/ 	.string	"Cuda compilation tools, release 13.0, V13.0.88"
        /*0030*/ 	.string	"Build cuda_13.0.r13.0/compiler.36424714_0"
        /*0030*/ 	.string	"-arch sm_100 -m 64 "



//--------------------- .note.nv.cuinfo           --------------------------
	.section	.note.nv.cuinfo,"",@"SHT_NOTE"
	.sectionflags	@"SHF_NOTE_NV_CUINFO"
        /*0018*/ 	.short	0x0002
        /*001a*/ 	.short	0x0064
        /*001c*/ 	.short	0x0082
	.zero		2


//--------------------- .nv.info                  --------------------------
	.section	.nv.info,"",@"SHT_CUDA_INFO"
	.align	4


	//----- nvinfo : EIATTR_REGCOUNT
	.align		4
        /*0000*/ 	.byte	0x04, 0x2f
        /*0002*/ 	.short	(.L_1 - .L_0)
	.align		4
.L_0:
        /*0004*/ 	.word	index@(_Z10Conv1_ReLuPfS_S_S_)
        /*0008*/ 	.word	0x00000030


	//----- nvinfo : EIATTR_FRAME_SIZE
	.align		4
.L_1:
        /*000c*/ 	.byte	0x04, 0x11
        /*000e*/ 	.short	(.L_3 - .L_2)
	.align		4
.L_2:
        /*0010*/ 	.word	index@(_Z10Conv1_ReLuPfS_S_S_)
        /*0014*/ 	.word	0x00000000


	//----- nvinfo : EIATTR_REGCOUNT
	.align		4
.L_3:
        /*0018*/ 	.byte	0x04, 0x2f
        /*001a*/ 	.short	(.L_5 - .L_4)
	.align		4
.L_4:
        /*001c*/ 	.word	index@(_Z10Conv2_ReLuPfS_S_S_)
        /*0020*/ 	.word	0x00000020


	//----- nvinfo : EIATTR_FRAME_SIZE
	.align		4
.L_5:
        /*0024*/ 	.byte	0x04, 0x11
        /*0026*/ 	.short	(.L_7 - .L_6)
	.align		4
.L_6:
        /*0028*/ 	.word	index@(_Z10Conv2_ReLuPfS_S_S_)
        /*002c*/ 	.word	0x00000000


	//----- nvinfo : EIATTR_REGCOUNT
	.align		4
.L_7:
        /*0030*/ 	.byte	0x04, 0x2f
        /*0032*/ 	.short	(.L_9 - .L_8)
	.align		4
.L_8:
        /*0034*/ 	.word	index@(_Z7MaxPoolPfS_iii)
        /*0038*/ 	.word	0x00000012


	//----- nvinfo : EIATTR_FRAME_SIZE
	.align		4
.L_9:
        /*003c*/ 	.byte	0x04, 0x11
        /*003e*/ 	.short	(.L_11 - .L_10)
	.align		4
.L_10:
        /*0040*/ 	.word	index@(_Z7MaxPoolPfS_iii)
        /*0044*/ 	.word	0x00000000


	//----- nvinfo : EIATTR_REGCOUNT
	.align		4
.L_11:
        /*0048*/ 	.byte	0x04, 0x2f
        /*004a*/ 	.short	(.L_13 - .L_12)
	.align		4
.L_12:
        /*004c*/ 	.word	index@(_Z11Linear_ReLuPfS_S_S_iib)
        /*0050*/ 	.word	0x00000020


	//----- nvinfo : EIATTR_FRAME_SIZE
	.align		4
.L_13:
        /*0054*/ 	.byte	0x04, 0x11
        /*0056*/ 	.short	(.L_15 - .L_14)
	.align		4
.L_14:
        /*0058*/ 	.word	index@(_Z11Linear_ReLuPfS_S_S_iib)
        /*005c*/ 	.word	0x00000000


	//----- nvinfo : EIATTR_MIN_STACK_SIZE
	.align		4
.L_15:
        /*0060*/ 	.byte	0x04, 0x12
        /*0062*/ 	.short	(.L_17 - .L_16)
	.align		4
.L_16:
        /*0064*/ 	.word	index@(_Z11Linear_ReLuPfS_S_S_iib)
        /*0068*/ 	.word	0x00000000


	//----- nvinfo : EIATTR_MIN_STACK_SIZE
	.align		4
.L_17:
        /*006c*/ 	.byte	0x04, 0x12
        /*006e*/ 	.short	(.L_19 - .L_18)
	.align		4
.L_18:
        /*0070*/ 	.word	index@(_Z7MaxPoolPfS_iii)
        /*0074*/ 	.word	0x00000000


	//----- nvinfo : EIATTR_MIN_STACK_SIZE
	.align		4
.L_19:
        /*0078*/ 	.byte	0x04, 0x12
        /*007a*/ 	.short	(.L_21 - .L_20)
	.align		4
.L_20:
        /*007c*/ 	.word	index@(_Z10Conv2_ReLuPfS_S_S_)
        /*0080*/ 	.word	0x00000000


	//----- nvinfo : EIATTR_MIN_STACK_SIZE
	.align		4
.L_21:
        /*0084*/ 	.byte	0x04, 0x12
        /*0086*/ 	.short	(.L_23 - .L_22)
	.align		4
.L_22:
        /*0088*/ 	.word	index@(_Z10Conv1_ReLuPfS_S_S_)
        /*008c*/ 	.word	0x00000000
.L_23:


//--------------------- .nv.compat                --------------------------
	.section	.nv.compat,"",@"SHT_CUDA_COMPAT_INFO"
	.align	4
        /*0000*/ 	.byte	0x02, 0x09, 0x00, 0x00, 0x02, 0x02, 0x01, 0x00, 0x02, 0x05, 0x05, 0x00, 0x03, 0x07, 0x01, 0x01
        /*0010*/ 	.byte	0x02, 0x03, 0x00, 0x00, 0x02, 0x06, 0x01, 0x00, 0x04, 0x0b, 0x08, 0x00, 0x09, 0x00, 0x00, 0x00
        /*0020*/ 	.byte	0x00, 0x00, 0x00, 0x00


//--------------------- .nv.info._Z11Linear_ReLuPfS_S_S_iib --------------------------
	.section	.nv.info._Z11Linear_ReLuPfS_S_S_iib,"",@"SHT_CUDA_INFO"
	.sectionflags	@""
	.align	4


	//----- nvinfo : EIATTR_CUDA_API_VERSION
	.align		4
        /*0000*/ 	.byte	0x04, 0x37
        /*0002*/ 	.short	(.L_25 - .L_24)
.L_24:
        /*0004*/ 	.word	0x00000082


	//----- nvinfo : EIATTR_KPARAM_INFO
	.align		4
.L_25:
        /*0008*/ 	.byte	0x04, 0x17
        /*000a*/ 	.short	(.L_27 - .L_26)
.L_26:
        /*000c*/ 	.word	0x00000000
        /*0010*/ 	.short	0x0006
        /*0012*/ 	.short	0x0028
        /*0014*/ 	.byte	0x00, 0xf0, 0x05, 0x00


	//----- nvinfo : EIATTR_KPARAM_INFO
	.align		4
.L_27:
        /*0018*/ 	.byte	0x04, 0x17
        /*001a*/ 	.short	(.L_29 - .L_28)
.L_28:
        /*001c*/ 	.word	0x00000000
        /*0020*/ 	.short	0x0005
        /*0022*/ 	.short	0x0024
        /*0024*/ 	.byte	0x00, 0xf0, 0x11, 0x00


	//----- nvinfo : EIATTR_KPARAM_INFO
	.align		4
.L_29:
        /*0028*/ 	.byte	0x04, 0x17
        /*002a*/ 	.short	(.L_31 - .L_30)
.L_30:
        /*002c*/ 	.word	0x00000000
        /*0030*/ 	.short	0x0004
        /*0032*/ 	.short	0x0020
        /*0034*/ 	.byte	0x00, 0xf0, 0x11, 0x00


	//----- nvinfo : EIATTR_KPARAM_INFO
	.align		4
.L_31:
        /*0038*/ 	.byte	0x04, 0x17
        /*003a*/ 	.short	(.L_33 - .L_32)
.L_32:
        /*003c*/ 	.word	0x00000000
        /*0040*/ 	.short	0x0003
        /*0042*/ 	.short	0x0018
        /*0044*/ 	.byte	0x00, 0xf5, 0x21, 0x00


	//----- nvinfo : EIATTR_KPARAM_INFO
	.align		4
.L_33:
        /*0048*/ 	.byte	0x04, 0x17
        /*004a*/ 	.short	(.L_35 - .L_34)
.L_34:
        /*004c*/ 	.word	0x00000000
        /*0050*/ 	.short	0x0002
        /*0052*/ 	.short	0x0010
        /*0054*/ 	.byte	0x00, 0xf5, 0x21, 0x00


	//----- nvinfo : EIATTR_KPARAM_INFO
	.align		4
.L_35:
        /*0058*/ 	.byte	0x04, 0x17
        /*005a*/ 	.short	(.L_37 - .L_36)
.L_36:
        /*005c*/ 	.word	0x00000000
        /*0060*/ 	.short	0x0001
        /*0062*/ 	.short	0x0008
        /*0064*/ 	.byte	0x00, 0xf5, 0x21, 0x00


	//----- nvinfo : EIATTR_KPARAM_INFO
	.align		4
.L_37:
        /*0068*/ 	.byte	0x04, 0x17
        /*006a*/ 	.short	(.L_39 - .L_38)
.L_38:
        /*006c*/ 	.word	0x00000000
        /*0070*/ 	.short	0x0000
        /*0072*/ 	.short	0x0000
        /*0074*/ 	.byte	0x00, 0xf5, 0x21, 0x00


	//----- nvinfo : EIATTR_SPARSE_MMA_MASK
	.align		4
.L_39:
        /*0078*/ 	.byte	0x03, 0x50
        /*007a*/ 	.short	0x0000


	//----- nvinfo : EIATTR_MAXREG_COUNT
	.align		4
        /*007c*/ 	.byte	0x03, 0x1b
        /*007e*/ 	.short	0x00ff


	//----- nvinfo : EIATTR_MERCURY_ISA_VERSION
	.align		4
        /*0080*/ 	.byte	0x03, 0x5f
        /*0082*/ 	.short	0x0101


	//----- nvinfo : EIATTR_VRC_CTA_INIT_COUNT
	.align		4
        /*0084*/ 	.byte	0x02, 0x4a
	.zero		1
	.zero		1


	//----- nvinfo : EIATTR_EXIT_INSTR_OFFSETS
	.align		4
        /*0088*/ 	.byte	0x04, 0x1c
        /*008a*/ 	.short	(.L_41 - .L_40)


	//   ....[0]....
.L_40:
        /*008c*/ 	.word	0x000010c0


	//----- nvinfo : EIATTR_CBANK_PARAM_SIZE
	.align		4
.L_41:
        /*0090*/ 	.byte	0x03, 0x19
        /*0092*/ 	.short	0x0029


	//----- nvinfo : EIATTR_PARAM_CBANK
	.align		4
        /*0094*/ 	.byte	0x04, 0x0a
        /*0096*/ 	.short	(.L_43 - .L_42)
	.align		4
.L_42:
        /*0098*/ 	.word	index@(.nv.constant0._Z11Linear_ReLuPfS_S_S_iib)
        /*009c*/ 	.short	0x0380
        /*009e*/ 	.short	0x0029


	//----- nvinfo : EIATTR_SW_WAR
	.align		4
.L_43:
        /*00a0*/ 	.byte	0x04, 0x36
        /*00a2*/ 	.short	(.L_45 - .L_44)
.L_44:
        /*00a4*/ 	.word	0x00000008
.L_45:


//--------------------- .nv.info._Z7MaxPoolPfS_iii --------------------------
	.section	.nv.info._Z7MaxPoolPfS_iii,"",@"SHT_CUDA_INFO"
	.sectionflags	@""
	.align	4


	//----- nvinfo : EIATTR_CUDA_API_VERSION
	.align		4
        /*0000*/ 	.byte	0x04, 0x37
        /*0002*/ 	.short	(.L_47 - .L_46)
.L_46:
        /*0004*/ 	.word	0x00000082


	//----- nvinfo : EIATTR_KPARAM_INFO
	.align		4
.L_47:
        /*0008*/ 	.byte	0x04, 0x17
        /*000a*/ 	.short	(.L_49 - .L_48)
.L_48:
        /*000c*/ 	.word	0x00000000
        /*0010*/ 	.short	0x0004
        /*0012*/ 	.short	0x0018
        /*0014*/ 	.byte	0x00, 0xf0, 0x11, 0x00


	//----- nvinfo : EIATTR_KPARAM_INFO
	.align		4
.L_49:
        /*0018*/ 	.byte	0x04, 0x17
        /*001a*/ 	.short	(.L_51 - .L_50)
.L_50:
        /*001c*/ 	.word	0x00000000
        /*0020*/ 	.short	0x0003
        /*0022*/ 	.short	0x0014
        /*0024*/ 	.byte	0x00, 0xf0, 0x11, 0x00


	//----- nvinfo : EIATTR_KPARAM_INFO
	.align		4
.L_51:
        /*0028*/ 	.byte	0x04, 0x17
        /*002a*/ 	.short	(.L_53 - .L_52)
.L_52:
        /*002c*/ 	.word	0x00000000
        /*0030*/ 	.short	0x0002
        /*0032*/ 	.short	0x0010
        /*0034*/ 	.byte	0x00, 0xf0, 0x11, 0x00


	//----- nvinfo : EIATTR_KPARAM_INFO
	.align		4
.L_53:
        /*0038*/ 	.byte	0x04, 0x17
        /*003a*/ 	.short	(.L_55 - .L_54)
.L_54:
        /*003c*/ 	.word	0x00000000
        /*0040*/ 	.short	0x0001
        /*0042*/ 	.short	0x0008
        /*0044*/ 	.byte	0x00, 0xf5, 0x21, 0x00


	//----- nvinfo : EIATTR_KPARAM_INFO
	.align		4
.L_55:
        /*0048*/ 	.byte	0x04, 0x17
        /*004a*/ 	.short	(.L_57 - .L_56)
.L_56:
        /*004c*/ 	.word	0x00000000
        /*0050*/ 	.short	0x0000
        /*0052*/ 	.short	0x0000
        /*0054*/ 	.byte	0x00, 0xf5, 0x21, 0x00


	//----- nvinfo : EIATTR_SPARSE_MMA_MASK
	.align		4
.L_57:
        /*0058*/ 	.byte	0x03, 0x50
        /*005a*/ 	.short	0x0000


	//----- nvinfo : EIATTR_MAXREG_COUNT
	.align		4
        /*005c*/ 	.byte	0x03, 0x1b
        /*005e*/ 	.short	0x00ff


	//----- nvinfo : EIATTR_MERCURY_ISA_VERSION
	.align		4
        /*0060*/ 	.byte	0x03, 0x5f
        /*0062*/ 	.short	0x0101


	//----- nvinfo : EIATTR_VRC_CTA_INIT_COUNT
	.align		4
        /*0064*/ 	.byte	0x02, 0x4a
	.zero		1
	.zero		1


	//----- nvinfo : EIATTR_EXIT_INSTR_OFFSETS
	.align		4
        /*0068*/ 	.byte	0x04, 0x1c
        /*006a*/ 	.short	(.L_59 - .L_58)


	//   ....[0]....
.L_58:
        /*006c*/ 	.word	0x00000200


	//----- nvinfo : EIATTR_CBANK_PARAM_SIZE
	.align		4
.L_59:
        /*0070*/ 	.byte	0x03, 0x19
        /*0072*/ 	.short	0x001c


	//----- nvinfo : EIATTR_PARAM_CBANK
	.align		4
        /*0074*/ 	.byte	0x04, 0x0a
        /*0076*/ 	.short	(.L_61 - .L_60)
	.align		4
.L_60:
        /*0078*/ 	.word	index@(.nv.constant0._Z7MaxPoolPfS_iii)
        /*007c*/ 	.short	0x0380
        /*007e*/ 	.short	0x001c


	//----- nvinfo : EIATTR_SW_WAR
	.align		4
.L_61:
        /*0080*/ 	.byte	0x04, 0x36
        /*0082*/ 	.short	(.L_63 - .L_62)
.L_62:
        /*0084*/ 	.word	0x00000008
.L_63:


//--------------------- .nv.info._Z10Conv2_ReLuPfS_S_S_ --------------------------
	.section	.nv.info._Z10Conv2_ReLuPfS_S_S_,"",@"SHT_CUDA_INFO"
	.sectionflags	@""
	.align	4


	//----- nvinfo : EIATTR_CUDA_API_VERSION
	.align		4
        /*0000*/ 	.byte	0x04, 0x37
        /*0002*/ 	.short	(.L_65 - .L_64)
.L_64:
        /*0004*/ 	.word	0x00000082


	//----- nvinfo : EIATTR_KPARAM_INFO
	.align		4
.L_65:
        /*0008*/ 	.byte	0x04, 0x17
        /*000a*/ 	.short	(.L_67 - .L_66)
.L_66:
        /*000c*/ 	.word	0x00000000
        /*0010*/ 	.short	0x0003
        /*0012*/ 	.short	0x0018
        /*0014*/ 	.byte	0x00, 0xf5, 0x21, 0x00


	//----- nvinfo : EIATTR_KPARAM_INFO
	.align		4
.L_67:
        /*0018*/ 	.byte	0x04, 0x17
        /*001a*/ 	.short	(.L_69 - .L_68)
.L_68:
        /*001c*/ 	.word	0x00000000
        /*0020*/ 	.short	0x0002
        /*0022*/ 	.short	0x0010
        /*0024*/ 	.byte	0x00, 0xf5, 0x21, 0x00


	//----- nvinfo : EIATTR_KPARAM_INFO
	.align		4
.L_69:
        /*0028*/ 	.byte	0x04, 0x17
        /*002a*/ 	.short	(.L_71 - .L_70)
.L_70:
        /*002c*/ 	.word	0x00000000
        /*0030*/ 	.short	0x0001
        /*0032*/ 	.short	0x0008
        /*0034*/ 	.byte	0x00, 0xf5, 0x21, 0x00


	//----- nvinfo : EIATTR_KPARAM_INFO
	.align		4
.L_71:
        /*0038*/ 	.byte	0x04, 0x17
        /*003a*/ 	.short	(.L_73 - .L_72)
.L_72:
        /*003c*/ 	.word	0x00000000
        /*0040*/ 	.short	0x0000
        /*0042*/ 	.short	0x0000
        /*0044*/ 	.byte	0x00, 0xf5, 0x21, 0x00


	//----- nvinfo : EIATTR_SPARSE_MMA_MASK
	.align		4
.L_73:
        /*0048*/ 	.byte	0x03, 0x50
        /*004a*/ 	.short	0x0000


	//----- nvinfo : EIATTR_MAXREG_COUNT
	.align		4
        /*004c*/ 	.byte	0x03, 0x1b
        /*004e*/ 	.short	0x00ff


	//----- nvinfo : EIATTR_NUM_BARRIERS
	.align		4
        /*0050*/ 	.byte	0x02, 0x4c
        /*0052*/ 	.byte	0x01
	.zero		1


	//----- nvinfo : EIATTR_MERCURY_ISA_VERSION
	.align		4
        /*0054*/ 	.byte	0x03, 0x5f
        /*0056*/ 	.short	0x0101


	//----- nvinfo : EIATTR_VRC_CTA_INIT_COUNT
	.align		4
        /*0058*/ 	.byte	0x02, 0x4a
	.zero		1
	.zero		1


	//----- nvinfo : EIATTR_EXIT_INSTR_OFFSETS
	.align		4
        /*005c*/ 	.byte	0x04, 0x1c
        /*005e*/ 	.short	(.L_75 - .L_74)


	//   ....[0]....
.L_74:
        /*0060*/ 	.word	0x00003330


	//----- nvinfo : EIATTR_CRS_STACK_SIZE
	.align		4
.L_75:
        /*0064*/ 	.byte	0x04, 0x1e
        /*0066*/ 	.short	(.L_77 - .L_76)
.L_76:
        /*0068*/ 	.word	0x00000000


	//----- nvinfo : EIATTR_CBANK_PARAM_SIZE
	.align		4
.L_77:
        /*006c*/ 	.byte	0x03, 0x19
        /*006e*/ 	.short	0x0020


	//----- nvinfo : EIATTR_PARAM_CBANK
	.align		4
        /*0070*/ 	.byte	0x04, 0x0a
        /*0072*/ 	.short	(.L_79 - .L_78)
	.align		4
.L_78:
        /*0074*/ 	.word	index@(.nv.constant0._Z10Conv2_ReLuPfS_S_S_)
        /*0078*/ 	.short	0x0380
        /*007a*/ 	.short	0x0020


	//----- nvinfo : EIATTR_SW_WAR
	.align		4
.L_79:
        /*007c*/ 	.byte	0x04, 0x36
        /*007e*/ 	.short	(.L_81 - .L_80)
.L_80:
        /*0080*/ 	.word	0x00000008
.L_81:


//--------------------- .nv.info._Z10Conv1_ReLuPfS_S_S_ --------------------------
	.section	.nv.info._Z10Conv1_ReLuPfS_S_S_,"",@"SHT_CUDA_INFO"
	.sectionflags	@""
	.align	4


	//----- nvinfo : EIATTR_CUDA_API_VERSION
	.align		4
        /*0000*/ 	.byte	0x04, 0x37
        /*0002*/ 	.short	(.L_83 - .L_82)
.L_82:
        /*0004*/ 	.word	0x00000082


	//----- nvinfo : EIATTR_KPARAM_INFO
	.align		4
.L_83:
        /*0008*/ 	.byte	0x04, 0x17
        /*000a*/ 	.short	(.L_85 - .L_84)
.L_84:
        /*000c*/ 	.word	0x00000000
        /*0010*/ 	.short	0x0003
        /*0012*/ 	.short	0x0018
        /*0014*/ 	.byte	0x00, 0xf5, 0x21, 0x00


	//----- nvinfo : EIATTR_KPARAM_INFO
	.align		4
.L_85:
        /*0018*/ 	.byte	0x04, 0x17
        /*001a*/ 	.short	(.L_87 - .L_86)
.L_86:
        /*001c*/ 	.word	0x00000000
        /*0020*/ 	.short	0x0002
        /*0022*/ 	.short	0x0010
        /*0024*/ 	.byte	0x00, 0xf5, 0x21, 0x00


	//----- nvinfo : EIATTR_KPARAM_INFO
	.align		4
.L_87:
        /*0028*/ 	.byte	0x04, 0x17
        /*002a*/ 	.short	(.L_89 - .L_88)
.L_88:
        /*002c*/ 	.word	0x00000000
        /*0030*/ 	.short	0x0001
        /*0032*/ 	.short	0x0008
        /*0034*/ 	.byte	0x00, 0xf5, 0x21, 0x00


	//----- nvinfo : EIATTR_KPARAM_INFO
	.align		4
.L_89:
        /*0038*/ 	.byte	0x04, 0x17
        /*003a*/ 	.short	(.L_91 - .L_90)
.L_90:
        /*003c*/ 	.word	0x00000000
        /*0040*/ 	.short	0x0000
        /*0042*/ 	.short	0x0000
        /*0044*/ 	.byte	0x00, 0xf5, 0x21, 0x00


	//----- nvinfo : EIATTR_SPARSE_MMA_MASK
	.align		4
.L_91:
        /*0048*/ 	.byte	0x03, 0x50
        /*004a*/ 	.short	0x0000


	//----- nvinfo : EIATTR_MAXREG_COUNT
	.align		4
        /*004c*/ 	.byte	0x03, 0x1b
        /*004e*/ 	.short	0x00ff


	//----- nvinfo : EIATTR_NUM_BARRIERS
	.align		4
        /*0050*/ 	.byte	0x02, 0x4c
        /*0052*/ 	.byte	0x01
	.zero		1


	//----- nvinfo : EIATTR_MERCURY_ISA_VERSION
	.align		4
        /*0054*/ 	.byte	0x03, 0x5f
        /*0056*/ 	.short	0x0101


	//----- nvinfo : EIATTR_VRC_CTA_INIT_COUNT
	.align		4
        /*0058*/ 	.byte	0x02, 0x4a
	.zero		1
	.zero		1


	//----- nvinfo : EIATTR_EXIT_INSTR_OFFSETS
	.align		4
        /*005c*/ 	.byte	0x04, 0x1c
        /*005e*/ 	.short	(.L_93 - .L_92)


	//   ....[0]....
.L_92:
        /*0060*/ 	.word	0x00001f60


	//----- nvinfo : EIATTR_CRS_STACK_SIZE
	.align		4
.L_93:
        /*0064*/ 	.byte	0x04, 0x1e
        /*0066*/ 	.short	(.L_95 - .L_94)
.L_94:
        /*0068*/ 	.word	0x00000000


	//----- nvinfo : EIATTR_CBANK_PARAM_SIZE
	.align		4
.L_95:
        /*006c*/ 	.byte	0x03, 0x19
        /*006e*/ 	.short	0x0020


	//----- nvinfo : EIATTR_PARAM_CBANK
	.align		4
        /*0070*/ 	.byte	0x04, 0x0a
        /*0072*/ 	.short	(.L_97 - .L_96)
	.align		4
.L_96:
        /*0074*/ 	.word	index@(.nv.constant0._Z10Conv1_ReLuPfS_S_S_)
        /*0078*/ 	.short	0x0380
        /*007a*/ 	.short	0x0020


	//----- nvinfo : EIATTR_SW_WAR
	.align		4
.L_97:
        /*007c*/ 	.byte	0x04, 0x36
        /*007e*/ 	.short	(.L_99 - .L_98)
.L_98:
        /*0080*/ 	.word	0x00000008
.L_99:


//--------------------- .nv.callgraph             --------------------------
	.section	.nv.callgraph,"",@"SHT_CUDA_CALLGRAPH"
	.align	4
	.sectionentsize	8
	.align		4
        /*0000*/ 	.word	0x00000000
	.align		4
        /*0004*/ 	.word	0xffffffff
	.align		4
        /*0008*/ 	.word	0x00000000
	.align		4
        /*000c*/ 	.word	0xfffffffe
	.align		4
        /*0010*/ 	.word	0x00000000
	.align		4
        /*0014*/ 	.word	0xfffffffd
	.align		4
        /*0018*/ 	.word	0x00000000
	.align		4
        /*001c*/ 	.word	0xfffffffc


//--------------------- .text._Z11Linear_ReLuPfS_S_S_iib --------------------------
	.section	.text._Z11Linear_ReLuPfS_S_S_iib,"ax",@progbits
	.align	128
        .global         _Z11Linear_ReLuPfS_S_S_iib
        .type           _Z11Linear_ReLuPfS_S_S_iib,@function
        .size           _Z11Linear_ReLuPfS_S_S_iib,(.L_x_24 - _Z11Linear_ReLuPfS_S_S_iib)
        .other          _Z11Linear_ReLuPfS_S_S_iib,@"STO_CUDA_ENTRY STV_DEFAULT"
_Z11Linear_ReLuPfS_S_S_iib:
.text._Z11Linear_ReLuPfS_S_S_iib:
[----:B------:R-:W-:Y:S08]  /*0000*/  LDC R1, c[0x0][0x37c] ;  /* 0x0000df00ff017b82 */ /* 0x000ff00000000800 */
[----:B------:R-:W0:Y:S01]  /*0010*/  LDC R0, c[0x0][0x3a0] ;  /* 0x0000e800ff007b82 */ /* 0x000e220000000800 */
[----:B------:R-:W1:Y:S01]  /*0020*/  LDCU.64 UR6, c[0x0][0x358] ;  /* 0x00006b00ff0677ac */ /* 0x000e620008000a00 */
[----:B------:R-:W-:Y:S01]  /*0030*/  HFMA2 R6, -RZ, RZ, 0, 0 ;  /* 0x00000000ff067431 */ /* 0x000fe200000001ff */
[----:B0-----:R-:W-:-:S13]  /*0040*/  ISETP.GE.AND P0, PT, R0, 0x1, PT ;  /* 0x000000010000780c */ /* 0x001fda0003f06270 */
[----:B-1----:R-:W-:Y:S05]  /*0050*/  @!P0 BRA `(.L_x_0) ;  /* 0x0000000c00d88947 */ /* 0x002fea0003800000 */
[----:B------:R-:W0:Y:S01]  /*0060*/  S2R R3, SR_CTAID.X ;  /* 0x0000000000037919 */ /* 0x000e220000002500 */
[C---:B------:R-:W-:Y:S02]  /*0070*/  ISETP.GE.U32.AND P1, PT, R0.reuse, 0x10, PT ;  /* 0x000000100000780c */ /* 0x040fe40003f26070 */
[----:B------:R-:W-:Y:S01]  /*0080*/  LOP3.LUT R7, R0, 0xf, RZ, 0xc0, !PT ;  /* 0x0000000f00077812 */ /* 0x000fe200078ec0ff */
[----:B------:R-:W1:Y:S01]  /*0090*/  S2R R5, SR_TID.X ;  /* 0x0000000000057919 */ /* 0x000e620000002100 */
[----:B------:R-:W-:Y:S02]  /*00a0*/  MOV R6, RZ ;  /* 0x000000ff00067202 */ /* 0x000fe40000000f00 */
[----:B------:R-:W-:Y:S02]  /*00b0*/  ISETP.NE.AND P0, PT, R7, RZ, PT ;  /* 0x000000ff0700720c */ /* 0x000fe40003f05270 */
[----:B------:R-:W-:-:S05]  /*00c0*/  MOV R4, RZ ;  /* 0x000000ff00047202 */ /* 0x000fca0000000f00 */
[----:B------:R-:W-:Y:S06]  /*00d0*/  @!P1 BRA `(.L_x_1) ;  /* 0x0000000400e89947 */ /* 0x000fec0003800000 */
[----:B------:R-:W-:Y:S01]  /*00e0*/  LOP3.LUT R4, R0, 0x7ffffff0, RZ, 0xc0, !PT ;  /* 0x7ffffff000047812 */ /* 0x000fe200078ec0ff */
[-C--:B-1----:R-:W-:Y:S01]  /*00f0*/  IMAD R2, R5, R0.reuse, 0x7 ;  /* 0x0000000705027424 */ /* 0x082fe200078e0200 */
[----:B------:R-:W-:Y:S01]  /*0100*/  MOV R6, RZ ;  /* 0x000000ff00067202 */ /* 0x000fe20000000f00 */
[----:B0-----:R-:W-:Y:S01]  /*0110*/  IMAD R9, R3, R0, 0x7 ;  /* 0x0000000703097424 */ /* 0x001fe200078e0200 */
[----:B------:R-:W-:-:S07]  /*0120*/  IADD3 R8, PT, PT, -R4, RZ, RZ ;  /* 0x000000ff04087210 */ /* 0x000fce0007ffe1ff */
.L_x_2:
[----:B------:R-:W0:Y:S01]  /*0130*/  LDC.64 R14, c[0x0][0x380] ;  /* 0x0000e000ff0e7b82 */ /* 0x000e220000000a00 */
[C---:B------:R-:W-:Y:S02]  /*0140*/  IADD3 R29, PT, PT, R9.reuse, -0x7, RZ ;  /* 0xfffffff9091d7810 */ /* 0x040fe40007ffe0ff */
[C---:B------:R-:W-:Y:S02]  /*0150*/  IADD3 R13, PT, PT, R2.reuse, -0x7, RZ ;  /* 0xfffffff9020d7810 */ /* 0x040fe40007ffe0ff */
[C---:B------:R-:W-:Y:S02]  /*0160*/  IADD3 R25, PT, PT, R2.reuse, -0x6, RZ ;  /* 0xfffffffa02197810 */ /* 0x040fe40007ffe0ff */
[C---:B------:R-:W-:Y:S01]  /*0170*/  IADD3 R27, PT, PT, R9.reuse, -0x6, RZ ;  /* 0xfffffffa091b7810 */ /* 0x040fe20007ffe0ff */
[----:B------:R-:W1:Y:S01]  /*0180*/  LDC.64 R10, c[0x0][0x390] ;  /* 0x0000e400ff0a7b82 */ /* 0x000e620000000a00 */
[----:B------:R-:W-:Y:S02]  /*0190*/  IADD3 R21, PT, PT, R9, -0x5, RZ ;  /* 0xfffffffb09157810 */ /* 0x000fe40007ffe0ff */
[----:B------:R-:W-:Y:S01]  /*01a0*/  IADD3 R19, PT, PT, R2, -0x5, RZ ;  /* 0xfffffffb02137810 */ /* 0x000fe20007ffe0ff */
[----:B0-----:R-:W-:-:S04]  /*01b0*/  IMAD.WIDE.U32 R28, R29, 0x4, R14 ;  /* 0x000000041d1c7825 */ /* 0x001fc800078e000e */
[----:B------:R-:W-:Y:S01]  /*01c0*/  IMAD.WIDE.U32 R26, R27, 0x4, R14 ;  /* 0x000000041b1a7825 */ /* 0x000fe200078e000e */
[----:B------:R0:W2:Y:S03]  /*01d0*/  LDG.E R17, desc[UR6][R28.64] ;  /* 0x000000061c117981 */ /* 0x0000a6000c1e1900 */
[--C-:B-1----:R-:W-:Y:S01]  /*01e0*/  IMAD.WIDE.U32 R12, R13, 0x4, R10.reuse ;  /* 0x000000040d0c7825 */ /* 0x102fe200078e000a */
[----:B------:R-:W3:Y:S03]  /*01f0*/  LDG.E R16, desc[UR6][R26.64] ;  /* 0x000000061a107981 */ /* 0x000ee6000c1e1900 */
[----:B------:R-:W-:Y:S01]  /*0200*/  IMAD.WIDE.U32 R24, R25, 0x4, R10 ;  /* 0x0000000419187825 */ /* 0x000fe200078e000a */
[----:B------:R-:W2:Y:S05]  /*0210*/  LDG.E R22, desc[UR6][R12.64] ;  /* 0x000000060c167981 */ /* 0x000eaa000c1e1900 */
[----:B------:R1:W3:Y:S01]  /*0220*/  LDG.E R25, desc[UR6][R24.64] ;  /* 0x0000000618197981 */ /* 0x0002e2000c1e1900 */
[----:B------:R-:W-:-:S04]  /*0230*/  IMAD.WIDE.U32 R20, R21, 0x4, R14 ;  /* 0x0000000415147825 */ /* 0x000fc800078e000e */
[----:B------:R-:W-:Y:S02]  /*0240*/  IMAD.WIDE.U32 R18, R19, 0x4, R10 ;  /* 0x0000000413127825 */ /* 0x000fe400078e000a */
[----:B------:R4:W5:Y:S04]  /*0250*/  LDG.E R20, desc[UR6][R20.64] ;  /* 0x0000000614147981 */ /* 0x000968000c1e1900 */
[----:B------:R4:W5:Y:S01]  /*0260*/  LDG.E R23, desc[UR6][R18.64] ;  /* 0x0000000612177981 */ /* 0x000962000c1e1900 */
[C---:B0-----:R-:W-:Y:S02]  /*0270*/  IADD3 R29, PT, PT, R9.reuse, -0x4, RZ ;  /* 0xfffffffc091d7810 */ /* 0x041fe40007ffe0ff */
[C---:B------:R-:W-:Y:S02]  /*0280*/  IADD3 R28, PT, PT, R9.reuse, -0x3, RZ ;  /* 0xfffffffd091c7810 */ /* 0x040fe40007ffe0ff */
[----:B-1----:R-:W-:Y:S01]  /*0290*/  IADD3 R24, PT, PT, R9, -0x2, RZ ;  /* 0xfffffffe09187810 */ /* 0x002fe20007ffe0ff */
[----:B------:R-:W-:Y:S01]  /*02a0*/  IMAD.WIDE.U32 R12, R29, 0x4, R14 ;  /* 0x000000041d0c7825 */ /* 0x000fe200078e000e */
[----:B------:R-:W-:-:S03]  /*02b0*/  IADD3 R29, PT, PT, R2, -0x4, RZ ;  /* 0xfffffffc021d7810 */ /* 0x000fc60007ffe0ff */
[----:B------:R-:W-:Y:S01]  /*02c0*/  IMAD.WIDE.U32 R26, R28, 0x4, R14 ;  /* 0x000000041c1a7825 */ /* 0x000fe200078e000e */
[C---:B------:R-:W-:Y:S01]  /*02d0*/  IADD3 R28, PT, PT, R2.reuse, -0x3, RZ ;  /* 0xfffffffd021c7810 */ /* 0x040fe20007ffe0ff */
[----:B------:R0:W5:Y:S01]  /*02e0*/  LDG.E R13, desc[UR6][R12.64] ;  /* 0x000000060c0d7981 */ /* 0x000162000c1e1900 */
[----:B----4-:R-:W-:Y:S01]  /*02f0*/  IADD3 R21, PT, PT, R2, -0x2, RZ ;  /* 0xfffffffe02157810 */ /* 0x010fe20007ffe0ff */
[--C-:B------:R-:W-:Y:S02]  /*0300*/  IMAD.WIDE.U32 R18, R29, 0x4, R10.reuse ;  /* 0x000000041d127825 */ /* 0x100fe400078e000a */
[----:B------:R-:W4:Y:S02]  /*0310*/  LDG.E R27, desc[UR6][R26.64] ;  /* 0x000000061a1b7981 */ /* 0x000f24000c1e1900 */
[----:B------:R-:W-:Y:S01]  /*0320*/  IMAD.WIDE.U32 R28, R28, 0x4, R10 ;  /* 0x000000041c1c7825 */ /* 0x000fe200078e000a */
[----:B0-----:R-:W-:-:S05]  /*0330*/  IADD3 R12, PT, PT, R2, -0x1, RZ ;  /* 0xffffffff020c7810 */ /* 0x001fca0007ffe0ff */
[----:B------:R-:W4:Y:S01]  /*0340*/  LDG.E R28, desc[UR6][R28.64] ;  /* 0x000000061c1c7981 */ /* 0x000f22000c1e1900 */
[----:B--2---:R-:W-:-:S04]  /*0350*/  FFMA R17, R17, R22, R6 ;  /* 0x0000001611117223 */ /* 0x004fc80000000006 */
[----:B---3--:R-:W-:Y:S01]  /*0360*/  FFMA R6, R16, R25, R17 ;  /* 0x0000001910067223 */ /* 0x008fe20000000011 */
[C---:B------:R-:W-:Y:S01]  /*0370*/  IADD3 R17, PT, PT, R9.reuse, -0x1, RZ ;  /* 0xffffffff09117810 */ /* 0x040fe20007ffe0ff */
[----:B------:R-:W-:Y:S01]  /*0380*/  IMAD.WIDE.U32 R24, R24, 0x4, R14 ;  /* 0x0000000418187825 */ /* 0x000fe200078e000e */
[----:B------:R-:W-:-:S03]  /*0390*/  IADD3 R22, PT, PT, R9, 0x1, RZ ;  /* 0x0000000109167810 */ /* 0x000fc60007ffe0ff */
[----:B------:R-:W-:Y:S02]  /*03a0*/  IMAD.WIDE.U32 R16, R17, 0x4, R14 ;  /* 0x0000000411107825 */ /* 0x000fe400078e000e */
[----:B------:R-:W2:Y:S02]  /*03b0*/  LDG.E R25, desc[UR6][R24.64] ;  /* 0x0000000618197981 */ /* 0x000ea4000c1e1900 */
[----:B-----5:R-:W-:Y:S01]  /*03c0*/  FFMA R20, R20, R23, R6 ;  /* 0x0000001714147223 */ /* 0x020fe20000000006 */
[----:B------:R-:W-:-:S05]  /*03d0*/  IMAD.WIDE.U32 R22, R22, 0x4, R14 ;  /* 0x0000000416167825 */ /* 0x000fca00078e000e */
[----:B------:R-:W3:Y:S04]  /*03e0*/  LDG.E R6, desc[UR6][R22.64] ;  /* 0x0000000616067981 */ /* 0x000ee8000c1e1900 */
[----:B------:R0:W5:Y:S02]  /*03f0*/  LDG.E R24, desc[UR6][R18.64] ;  /* 0x0000000612187981 */ /* 0x000164000c1e1900 */
[----:B0-----:R-:W-:Y:S02]  /*0400*/  IMAD.WIDE.U32 R18, R21, 0x4, R10 ;  /* 0x0000000415127825 */ /* 0x001fe400078e000a */
[----:B------:R0:W3:Y:S01]  /*0410*/  LDG.E R21, desc[UR6][R16.64] ;  /* 0x0000000610157981 */ /* 0x0000e2000c1e1900 */
[----:B------:R-:W-:-:S03]  /*0420*/  IADD3 R23, PT, PT, R2, 0x1, RZ ;  /* 0x0000000102177810 */ /* 0x000fc60007ffe0ff */
[----:B------:R1:W2:Y:S01]  /*0430*/  LDG.E R26, desc[UR6][R18.64] ;  /* 0x00000006121a7981 */ /* 0x0002a2000c1e1900 */
[----:B0-----:R-:W-:-:S04]  /*0440*/  IMAD.WIDE.U32 R16, R9, 0x4, R14 ;  /* 0x0000000409107825 */ /* 0x001fc800078e000e */
[--C-:B-1----:R-:W-:Y:S02]  /*0450*/  IMAD.WIDE.U32 R18, R12, 0x4, R10.reuse ;  /* 0x000000040c127825 */ /* 0x102fe400078e000a */
[----:B------:R0:W3:Y:S04]  /*0460*/  LDG.E R12, desc[UR6][R16.64] ;  /* 0x00000006100c7981 */ /* 0x0000e8000c1e1900 */
[----:B------:R1:W3:Y:S01]  /*0470*/  LDG.E R29, desc[UR6][R18.64] ;  /* 0x00000006121d7981 */ /* 0x0002e2000c1e1900 */
[----:B0-----:R-:W-:-:S04]  /*0480*/  IMAD.WIDE.U32 R16, R2, 0x4, R10 ;  /* 0x0000000402107825 */ /* 0x001fc800078e000a */
[----:B-1----:R-:W-:Y:S02]  /*0490*/  IMAD.WIDE.U32 R18, R23, 0x4, R10 ;  /* 0x0000000417127825 */ /* 0x002fe400078e000a */
[----:B------:R-:W3:Y:S04]  /*04a0*/  LDG.E R17, desc[UR6][R16.64] ;  /* 0x0000000610117981 */ /* 0x000ee8000c1e1900 */
[----:B------:R0:W3:Y:S02]  /*04b0*/  LDG.E R19, desc[UR6][R18.64] ;  /* 0x0000000612137981 */ /* 0x0000e4000c1e1900 */
[----:B0-----:R-:W-:Y:S01]  /*04c0*/  IADD3 R18, PT, PT, R2, 0x3, RZ ;  /* 0x0000000302127810 */ /* 0x001fe20007ffe0ff */
[----:B-----5:R-:W-:-:S04]  /*04d0*/  FFMA R20, R13, R24, R20 ;  /* 0x000000180d147223 */ /* 0x020fc80000000014 */
[----:B----4-:R-:W-:Y:S01]  /*04e0*/  FFMA R20, R27, R28, R20 ;  /* 0x0000001c1b147223 */ /* 0x010fe20000000014 */
[C---:B------:R-:W-:Y:S02]  /*04f0*/  IADD3 R13, PT, PT, R9.reuse, 0x3, RZ ;  /* 0x00000003090d7810 */ /* 0x040fe40007ffe0ff */
[----:B------:R-:W-:-:S03]  /*0500*/  IADD3 R27, PT, PT, R9, 0x4, RZ ;  /* 0x00000004091b7810 */ /* 0x000fc60007ffe0ff */
[----:B------:R-:W-:-:S04]  /*0510*/  IMAD.WIDE.U32 R22, R13, 0x4, R14 ;  /* 0x000000040d167825 */ /* 0x000fc800078e000e */
[----:B--2---:R-:W-:Y:S01]  /*0520*/  FFMA R20, R25, R26, R20 ;  /* 0x0000001a19147223 */ /* 0x004fe20000000014 */
[C---:B------:R-:W-:Y:S01]  /*0530*/  IADD3 R13, PT, PT, R9.reuse, 0x5, RZ ;  /* 0x00000005090d7810 */ /* 0x040fe20007ffe0ff */
[----:B------:R-:W2:Y:S01]  /*0540*/  LDG.E R23, desc[UR6][R22.64] ;  /* 0x0000000616177981 */ /* 0x000ea2000c1e1900 */
[----:B------:R-:W-:Y:S01]  /*0550*/  IADD3 R25, PT, PT, R9, 0x2, RZ ;  /* 0x0000000209197810 */ /* 0x000fe20007ffe0ff */
[----:B---3--:R-:W-:Y:S01]  /*0560*/  FFMA R29, R21, R29, R20 ;  /* 0x0000001d151d7223 */ /* 0x008fe20000000014 */
[----:B------:R-:W-:-:S04]  /*0570*/  IMAD.WIDE.U32 R20, R27, 0x4, R14 ;  /* 0x000000041b147825 */ /* 0x000fc800078e000e */
[----:B------:R-:W-:-:S04]  /*0580*/  IMAD.WIDE.U32 R26, R13, 0x4, R14 ;  /* 0x000000040d1a7825 */ /* 0x000fc800078e000e */
[----:B------:R-:W-:Y:S01]  /*0590*/  FFMA R17, R12, R17, R29 ;  /* 0x000000110c117223 */ /* 0x000fe2000000001d */
[----:B------:R-:W3:Y:S03]  /*05a0*/  LDG.E R21, desc[UR6][R20.64] ;  /* 0x0000000614157981 */ /* 0x000ee6000c1e1900 */
[----:B------:R-:W-:Y:S01]  /*05b0*/  FFMA R6, R6, R19, R17 ;  /* 0x0000001306067223 */ /* 0x000fe20000000011 */
[C---:B------:R-:W-:Y:S02]  /*05c0*/  IADD3 R19, PT, PT, R2.reuse, 0x2, RZ ;  /* 0x0000000202137810 */ /* 0x040fe40007ffe0ff */
[----:B------:R-:W-:Y:S01]  /*05d0*/  IADD3 R13, PT, PT, R9, 0x6, RZ ;  /* 0x00000006090d7810 */ /* 0x000fe20007ffe0ff */
[--C-:B------:R-:W-:Y:S01]  /*05e0*/  IMAD.WIDE.U32 R24, R25, 0x4, R14.reuse ;  /* 0x0000000419187825 */ /* 0x100fe200078e000e */
[----:B------:R-:W-:Y:S01]  /*05f0*/  IADD3 R29, PT, PT, R9, 0x7, RZ ;  /* 0x00000007091d7810 */ /* 0x000fe20007ffe0ff */
[----:B------:R0:W4:Y:S01]  /*0600*/  LDG.E R20, desc[UR6][R26.64] ;  /* 0x000000061a147981 */ /* 0x000122000c1e1900 */
[----:B------:R-:W-:Y:S01]  /*0610*/  IADD3 R17, PT, PT, R2, 0x4, RZ ;  /* 0x0000000402117810 */ /* 0x000fe20007ffe0ff */
[----:B------:R-:W-:-:S02]  /*0620*/  IMAD.WIDE.U32 R12, R13, 0x4, R14 ;  /* 0x000000040d0c7825 */ /* 0x000fc400078e000e */
[----:B------:R-:W5:Y:S02]  /*0630*/  LDG.E R25, desc[UR6][R24.64] ;  /* 0x0000000618197981 */ /* 0x000f64000c1e1900 */
[--C-:B0-----:R-:W-:Y:S02]  /*0640*/  IMAD.WIDE.U32 R26, R19, 0x4, R10.reuse ;  /* 0x00000004131a7825 */ /* 0x101fe400078e000a */
[----:B------:R-:W4:Y:S02]  /*0650*/  LDG.E R13, desc[UR6][R12.64] ;  /* 0x000000060c0d7981 */ /* 0x000f24000c1e1900 */
[----:B------:R-:W-:Y:S02]  /*0660*/  IMAD.WIDE.U32 R18, R18, 0x4, R10 ;  /* 0x0000000412127825 */ /* 0x000fe400078e000a */
[----:B------:R0:W5:Y:S02]  /*0670*/  LDG.E R26, desc[UR6][R26.64] ;  /* 0x000000061a1a7981 */ /* 0x000164000c1e1900 */
[----:B------:R-:W-:-:S02]  /*0680*/  IMAD.WIDE.U32 R28, R29, 0x4, R14 ;  /* 0x000000041d1c7825 */ /* 0x000fc400078e000e */
[----:B------:R1:W2:Y:S02]  /*0690*/  LDG.E R24, desc[UR6][R18.64] ;  /* 0x0000000612187981 */ /* 0x0002a4000c1e1900 */
[----:B------:R-:W-:Y:S02]  /*06a0*/  IMAD.WIDE.U32 R16, R17, 0x4, R10 ;  /* 0x0000000411107825 */ /* 0x000fe400078e000a */
[----:B------:R1:W4:Y:S01]  /*06b0*/  LDG.E R12, desc[UR6][R28.64] ;  /* 0x000000061c0c7981 */ /* 0x000322000c1e1900 */
[----:B0-----:R-:W-:-:S03]  /*06c0*/  IADD3 R27, PT, PT, R2, 0x5, RZ ;  /* 0x00000005021b7810 */ /* 0x001fc60007ffe0ff */
[----:B------:R0:W3:Y:S01]  /*06d0*/  LDG.E R22, desc[UR6][R16.64] ;  /* 0x0000000610167981 */ /* 0x0000e2000c1e1900 */
[----:B-1----:R-:W-:Y:S02]  /*06e0*/  IADD3 R19, PT, PT, R9, 0x8, RZ ;  /* 0x0000000809137810 */ /* 0x002fe40007ffe0ff */
[----:B------:R-:W-:-:S03]  /*06f0*/  IADD3 R29, PT, PT, R2, 0x6, RZ ;  /* 0x00000006021d7810 */ /* 0x000fc60007ffe0ff */
[----:B------:R-:W-:Y:S01]  /*0700*/  IMAD.WIDE.U32 R14, R19, 0x4, R14 ;  /* 0x00000004130e7825 */ /* 0x000fe200078e000e */
[----:B------:R-:W-:-:S03]  /*0710*/  IADD3 R19, PT, PT, R2, 0x7, RZ ;  /* 0x0000000702137810 */ /* 0x000fc60007ffe0ff */
[--C-:B0-----:R-:W-:Y:S01]  /*0720*/  IMAD.WIDE.U32 R16, R27, 0x4, R10.reuse ;  /* 0x000000041b107825 */ /* 0x101fe200078e000a */
[----:B------:R-:W-:Y:S01]  /*0730*/  IADD3 R27, PT, PT, R2, 0x8, RZ ;  /* 0x00000008021b7810 */ /* 0x000fe20007ffe0ff */
[----:B------:R-:W4:Y:S02]  /*0740*/  LDG.E R14, desc[UR6][R14.64] ;  /* 0x000000060e0e7981 */ /* 0x000f24000c1e1900 */
[--C-:B------:R-:W-:Y:S02]  /*0750*/  IMAD.WIDE.U32 R28, R29, 0x4, R10.reuse ;  /* 0x000000041d1c7825 */ /* 0x100fe400078e000a */
[----:B------:R-:W4:Y:S02]  /*0760*/  LDG.E R17, desc[UR6][R16.64] ;  /* 0x0000000610117981 */ /* 0x000f24000c1e1900 */
[--C-:B------:R-:W-:Y:S02]  /*0770*/  IMAD.WIDE.U32 R18, R19, 0x4, R10.reuse ;  /* 0x0000000413127825 */ /* 0x100fe400078e000a */
[----:B------:R-:W4:Y:S02]  /*0780*/  LDG.E R28, desc[UR6][R28.64] ;  /* 0x000000061c1c7981 */ /* 0x000f24000c1e1900 */
[----:B------:R-:W-:-:S02]  /*0790*/  IMAD.WIDE.U32 R10, R27, 0x4, R10 ;  /* 0x000000041b0a7825 */ /* 0x000fc400078e000a */
[----:B------:R-:W4:Y:S04]  /*07a0*/  LDG.E R19, desc[UR6][R18.64] ;  /* 0x0000000612137981 */ /* 0x000f28000c1e1900 */
[----:B------:R-:W4:Y:S01]  /*07b0*/  LDG.E R10, desc[UR6][R10.64] ;  /* 0x000000060a0a7981 */ /* 0x000f22000c1e1900 */
[----:B------:R-:W-:-:S04]  /*07c0*/  IADD3 R8, PT, PT, R8, 0x10, RZ ;  /* 0x0000001008087810 */ /* 0x000fc80007ffe0ff */
[----:B------:R-:W-:Y:S02]  /*07d0*/  ISETP.NE.AND P1, PT, R8, RZ, PT ;  /* 0x000000ff0800720c */ /* 0x000fe40003f25270 */
[----:B------:R-:W-:Y:S02]  /*07e0*/  IADD3 R9, PT, PT, R9, 0x10, RZ ;  /* 0x0000001009097810 */ /* 0x000fe40007ffe0ff */
[----:B------:R-:W-:Y:S01]  /*07f0*/  IADD3 R2, PT, PT, R2, 0x10, RZ ;  /* 0x0000001002027810 */ /* 0x000fe20007ffe0ff */
[----:B-----5:R-:W-:-:S04]  /*0800*/  FFMA R6, R25, R26, R6 ;  /* 0x0000001a19067223 */ /* 0x020fc80000000006 */
[----:B--2---:R-:W-:-:S04]  /*0810*/  FFMA R6, R23, R24, R6 ;  /* 0x0000001817067223 */ /* 0x004fc80000000006 */
[----:B---3--:R-:W-:-:S04]  /*0820*/  FFMA R21, R21, R22, R6 ;  /* 0x0000001615157223 */ /* 0x008fc80000000006 */
[----:B----4-:R-:W-:-:S04]  /*0830*/  FFMA R20, R20, R17, R21 ;  /* 0x0000001114147223 */ /* 0x010fc80000000015 */
[----:B------:R-:W-:-:S04]  /*0840*/  FFMA R13, R13, R28, R20 ;  /* 0x0000001c0d0d7223 */ /* 0x000fc80000000014 */
[----:B------:R-:W-:-:S04]  /*0850*/  FFMA R13, R12, R19, R13 ;  /* 0x000000130c0d7223 */ /* 0x000fc8000000000d */
[----:B------:R-:W-:Y:S01]  /*0860*/  FFMA R6, R14, R10, R13 ;  /* 0x0000000a0e067223 */ /* 0x000fe2000000000d */
[----:B------:R-:W-:Y:S06]  /*0870*/  @P1 BRA `(.L_x_2) ;  /* 0xfffffff8002c1947 */ /* 0x000fec000383ffff */
.L_x_1:
[----:B------:R-:W-:Y:S05]  /*0880*/  @!P0 BRA `(.L_x_0) ;  /* 0x0000000400cc8947 */ /* 0x000fea0003800000 */
[----:B------:R-:W-:Y:S02]  /*0890*/  ISETP.GE.U32.AND P0, PT, R7, 0x8, PT ;  /* 0x000000080700780c */ /* 0x000fe40003f06070 */
[----:B------:R-:W-:-:S04]  /*08a0*/  LOP3.LUT R2, R0, 0x7, RZ, 0xc0, !PT ;  /* 0x0000000700027812 */ /* 0x000fc800078ec0ff */
[----:B------:R-:W-:-:S07]  /*08b0*/  ISETP.NE.AND P1, PT, R2, RZ, PT ;  /* 0x000000ff0200720c */ /* 0x000fce0003f25270 */
[----:B------:R-:W-:Y:S06]  /*08c0*/  @!P0 BRA `(.L_x_3) ;  /* 0x0000000000ec8947 */ /* 0x000fec0003800000 */
[----:B------:R-:W2:Y:S01]  /*08d0*/  LDC.64 R16, c[0x0][0x380] ;  /* 0x0000e000ff107b82 */ /* 0x000ea20000000a00 */
[----:B0-----:R-:W-:-:S05]  /*08e0*/  IMAD R27, R3, R0, R4 ;  /* 0x00000000031b7224 */ /* 0x001fca00078e0204 */
[C---:B------:R-:W-:Y:S02]  /*08f0*/  IADD3 R23, PT, PT, R27.reuse, 0x1, RZ ;  /* 0x000000011b177810 */ /* 0x040fe40007ffe0ff */
[----:B------:R-:W0:Y:S01]  /*0900*/  LDC.64 R12, c[0x0][0x390] ;  /* 0x0000e400ff0c7b82 */ /* 0x000e220000000a00 */
[----:B------:R-:W-:Y:S01]  /*0910*/  IADD3 R29, PT, PT, R27, 0x5, RZ ;  /* 0x000000051b1d7810 */ /* 0x000fe20007ffe0ff */
[----:B-1----:R-:W-:Y:S01]  /*0920*/  IMAD R19, R5, R0, R4 ;  /* 0x0000000005137224 */ /* 0x002fe200078e0204 */
[C---:B------:R-:W-:Y:S02]  /*0930*/  IADD3 R11, PT, PT, R27.reuse, 0x3, RZ ;  /* 0x000000031b0b7810 */ /* 0x040fe40007ffe0ff */
[----:B------:R-:W-:Y:S02]  /*0940*/  IADD3 R21, PT, PT, R27, 0x2, RZ ;  /* 0x000000021b157810 */ /* 0x000fe40007ffe0ff */
[----:B------:R-:W-:Y:S01]  /*0950*/  IADD3 R18, PT, PT, R19, 0x1, RZ ;  /* 0x0000000113127810 */ /* 0x000fe20007ffe0ff */
[----:B--2---:R-:W-:-:S04]  /*0960*/  IMAD.WIDE.U32 R14, R27, 0x4, R16 ;  /* 0x000000041b0e7825 */ /* 0x004fc800078e0010 */
[--C-:B------:R-:W-:Y:S01]  /*0970*/  IMAD.WIDE.U32 R22, R23, 0x4, R16.reuse ;  /* 0x0000000417167825 */ /* 0x100fe200078e0010 */
[----:B------:R0:W2:Y:S03]  /*0980*/  LDG.E R25, desc[UR6][R14.64] ;  /* 0x000000060e197981 */ /* 0x0000a6000c1e1900 */
[--C-:B------:R-:W-:Y:S02]  /*0990*/  IMAD.WIDE.U32 R28, R29, 0x4, R16.reuse ;  /* 0x000000041d1c7825 */ /* 0x100fe400078e0010 */
[----:B------:R1:W3:Y:S02]  /*09a0*/  LDG.E R23, desc[UR6][R22.64] ;  /* 0x0000000616177981 */ /* 0x0002e4000c1e1900 */
[----:B------:R-:W-:Y:S01]  /*09b0*/  IMAD.WIDE.U32 R10, R11, 0x4, R16 ;  /* 0x000000040b0a7825 */ /* 0x000fe200078e0010 */
[----:B------:R-:W-:Y:S01]  /*09c0*/  IADD3 R9, PT, PT, R27, 0x4, RZ ;  /* 0x000000041b097810 */ /* 0x000fe20007ffe0ff */
[----:B------:R4:W5:Y:S02]  /*09d0*/  LDG.E R7, desc[UR6][R28.64] ;  /* 0x000000061c077981 */ /* 0x000964000c1e1900 */
[----:B0-----:R-:W-:-:S02]  /*09e0*/  IMAD.WIDE.U32 R14, R19, 0x4, R12 ;  /* 0x00000004130e7825 */ /* 0x001fc400078e000c */
[----:B------:R0:W5:Y:S01]  /*09f0*/  LDG.E R11, desc[UR6][R10.64] ;  /* 0x000000060a0b7981 */ /* 0x000162000c1e1900 */
[----:B-1----:R-:W-:Y:S01]  /*0a00*/  IADD3 R22, PT, PT, R19, 0x2, RZ ;  /* 0x0000000213167810 */ /* 0x002fe20007ffe0ff */
[----:B------:R-:W-:Y:S02]  /*0a10*/  IMAD.WIDE.U32 R20, R21, 0x4, R16 ;  /* 0x0000000415147825 */ /* 0x000fe400078e0010 */
[----:B------:R1:W2:Y:S02]  /*0a20*/  LDG.E R26, desc[UR6][R14.64] ;  /* 0x000000060e1a7981 */ /* 0x0002a4000c1e1900 */
[----:B----4-:R-:W-:Y:S01]  /*0a30*/  IMAD.WIDE.U32 R28, R18, 0x4, R12 ;  /* 0x00000004121c7825 */ /* 0x010fe200078e000c */
[C---:B------:R-:W-:Y:S01]  /*0a40*/  IADD3 R18, PT, PT, R19.reuse, 0x4, RZ ;  /* 0x0000000413127810 */ /* 0x040fe20007ffe0ff */
[----:B------:R-:W4:Y:S01]  /*0a50*/  LDG.E R21, desc[UR6][R20.64] ;  /* 0x0000000614157981 */ /* 0x000f22000c1e1900 */
[----:B0-----:R-:W-:Y:S01]  /*0a60*/  IADD3 R10, PT, PT, R19, 0x3, RZ ;  /* 0x00000003130a7810 */ /* 0x001fe20007ffe0ff */
[----:B------:R-:W-:-:S02]  /*0a70*/  IMAD.WIDE.U32 R8, R9, 0x4, R16 ;  /* 0x0000000409087825 */ /* 0x000fc400078e0010 */
[----:B------:R0:W3:Y:S02]  /*0a80*/  LDG.E R24, desc[UR6][R28.64] ;  /* 0x000000061c187981 */ /* 0x0000e4000c1e1900 */
[--C-:B-1----:R-:W-:Y:S02]  /*0a90*/  IMAD.WIDE.U32 R14, R22, 0x4, R12.reuse ;  /* 0x00000004160e7825 */ /* 0x102fe400078e000c */
[----:B------:R1:W5:Y:S04]  /*0aa0*/  LDG.E R9, desc[UR6][R8.64] ;  /* 0x0000000608097981 */ /* 0x000368000c1e1900 */
[----:B------:R1:W4:Y:S01]  /*0ab0*/  LDG.E R22, desc[UR6][R14.64] ;  /* 0x000000060e167981 */ /* 0x000322000c1e1900 */
[----:B0-----:R-:W-:Y:S01]  /*0ac0*/  IMAD.WIDE.U32 R28, R10, 0x4, R12 ;  /* 0x000000040a1c7825 */ /* 0x001fe200078e000c */
[----:B-1----:R-:W-:-:S04]  /*0ad0*/  IADD3 R8, PT, PT, R19, 0x5, RZ ;  /* 0x0000000513087810 */ /* 0x002fc80007ffe0ff */
[----:B------:R0:W5:Y:S01]  /*0ae0*/  LDG.E R20, desc[UR6][R28.64] ;  /* 0x000000061c147981 */ /* 0x000162000c1e1900 */
[--C-:B------:R-:W-:Y:S01]  /*0af0*/  IMAD.WIDE.U32 R14, R18, 0x4, R12.reuse ;  /* 0x00000004120e7825 */ /* 0x100fe200078e000c */
[C---:B------:R-:W-:Y:S02]  /*0b00*/  IADD3 R18, PT, PT, R27.reuse, 0x6, RZ ;  /* 0x000000061b127810 */ /* 0x040fe40007ffe0ff */
[----:B------:R-:W-:Y:S02]  /*0b10*/  IADD3 R27, PT, PT, R27, 0x7, RZ ;  /* 0x000000071b1b7810 */ /* 0x000fe40007ffe0ff */
[----:B------:R1:W5:Y:S01]  /*0b20*/  LDG.E R10, desc[UR6][R14.64] ;  /* 0x000000060e0a7981 */ /* 0x000362000c1e1900 */
[----:B0-----:R-:W-:-:S05]  /*0b30*/  IMAD.WIDE.U32 R28, R8, 0x4, R12 ;  /* 0x00000004081c7825 */ /* 0x001fca00078e000c */
[----:B------:R-:W5:Y:S01]  /*0b40*/  LDG.E R8, desc[UR6][R28.64] ;  /* 0x000000061c087981 */ /* 0x000f62000c1e1900 */
[----:B-1----:R-:W-:Y:S01]  /*0b50*/  IMAD.WIDE.U32 R14, R18, 0x4, R16 ;  /* 0x00000004120e7825 */ /* 0x002fe200078e0010 */
[----:B------:R-:W-:-:S03]  /*0b60*/  IADD3 R18, PT, PT, R19, 0x6, RZ ;  /* 0x0000000613127810 */ /* 0x000fc60007ffe0ff */
[----:B------:R-:W-:Y:S02]  /*0b70*/  IMAD.WIDE.U32 R16, R27, 0x4, R16 ;  /* 0x000000041b107825 */ /* 0x000fe400078e0010 */
[----:B------:R0:W5:Y:S04]  /*0b80*/  LDG.E R27, desc[UR6][R14.64] ;  /* 0x000000060e1b7981 */ /* 0x000168000c1e1900 */
[----:B------:R-:W5:Y:S01]  /*0b90*/  LDG.E R16, desc[UR6][R16.64] ;  /* 0x0000000610107981 */ /* 0x000f62000c1e1900 */
[----:B0-----:R-:W-:Y:S01]  /*0ba0*/  IADD3 R15, PT, PT, R19, 0x7, RZ ;  /* 0x00000007130f7810 */ /* 0x001fe20007ffe0ff */
[----:B------:R-:W-:-:S04]  /*0bb0*/  IMAD.WIDE.U32 R18, R18, 0x4, R12 ;  /* 0x0000000412127825 */ /* 0x000fc800078e000c */
[----:B------:R-:W-:Y:S02]  /*0bc0*/  IMAD.WIDE.U32 R12, R15, 0x4, R12 ;  /* 0x000000040f0c7825 */ /* 0x000fe400078e000c */
[----:B------:R-:W5:Y:S04]  /*0bd0*/  LDG.E R18, desc[UR6][R18.64] ;  /* 0x0000000612127981 */ /* 0x000f68000c1e1900 */
[----:B------:R-:W5:Y:S01]  /*0be0*/  LDG.E R12, desc[UR6][R12.64] ;  /* 0x000000060c0c7981 */ /* 0x000f62000c1e1900 */
[----:B------:R-:W-:Y:S01]  /*0bf0*/  IADD3 R4, PT, PT, R4, 0x8, RZ ;  /* 0x0000000804047810 */ /* 0x000fe20007ffe0ff */
[----:B--2---:R-:W-:-:S04]  /*0c00*/  FFMA R26, R25, R26, R6 ;  /* 0x0000001a191a7223 */ /* 0x004fc80000000006 */
[----:B---3--:R-:W-:-:S04]  /*0c10*/  FFMA R24, R23, R24, R26 ;  /* 0x0000001817187223 */ /* 0x008fc8000000001a */
[----:B----4-:R-:W-:-:S04]  /*0c20*/  FFMA R22, R21, R22, R24 ;  /* 0x0000001615167223 */ /* 0x010fc80000000018 */
[----:B-----5:R-:W-:-:S04]  /*0c30*/  FFMA R20, R11, R20, R22 ;  /* 0x000000140b147223 */ /* 0x020fc80000000016 */
[----:B------:R-:W-:-:S04]  /*0c40*/  FFMA R10, R9, R10, R20 ;  /* 0x0000000a090a7223 */ /* 0x000fc80000000014 */
[----:B------:R-:W-:-:S04]  /*0c50*/  FFMA R8, R7, R8, R10 ;  /* 0x0000000807087223 */ /* 0x000fc8000000000a */
[----:B------:R-:W-:-:S04]  /*0c60*/  FFMA R27, R27, R18, R8 ;  /* 0x000000121b1b7223 */ /* 0x000fc80000000008 */
[----:B------:R-:W-:-:S07]  /*0c70*/  FFMA R6, R16, R12, R27 ;  /* 0x0000000c10067223 */ /* 0x000fce000000001b */
.L_x_3:
[----:B------:R-:W-:Y:S05]  /*0c80*/  @!P1 BRA `(.L_x_0) ;  /* 0x0000000000cc9947 */ /* 0x000fea0003800000 */
[----:B------:R-:W-:Y:S02]  /*0c90*/  ISETP.GE.U32.AND P0, PT, R2, 0x4, PT ;  /* 0x000000040200780c */ /* 0x000fe40003f06070 */
[----:B------:R-:W-:-:S04]  /*0ca0*/  LOP3.LUT R7, R0, 0x3, RZ, 0xc0, !PT ;  /* 0x0000000300077812 */ /* 0x000fc800078ec0ff */
[----:B------:R-:W-:-:S07]  /*0cb0*/  ISETP.NE.AND P1, PT, R7, RZ, PT ;  /* 0x000000ff0700720c */ /* 0x000fce0003f25270 */
[----:B------:R-:W-:Y:S06]  /*0cc0*/  @!P0 BRA `(.L_x_4) ;  /* 0x00000000007c8947 */ /* 0x000fec0003800000 */
[----:B------:R-:W2:Y:S01]  /*0cd0*/  LDC.64 R10, c[0x0][0x380] ;  /* 0x0000e000ff0a7b82 */ /* 0x000ea20000000a00 */
[-CC-:B0-----:R-:W-:Y:S02]  /*0ce0*/  IMAD R13, R3, R0.reuse, R4.reuse ;  /* 0x00000000030d7224 */ /* 0x181fe400078e0204 */
[----:B-1----:R-:W-:-:S03]  /*0cf0*/  IMAD R15, R5, R0, R4 ;  /* 0x00000000050f7224 */ /* 0x002fc600078e0204 */
[----:B------:R-:W-:Y:S02]  /*0d00*/  IADD3 R23, PT, PT, R13, 0x1, RZ ;  /* 0x000000010d177810 */ /* 0x000fe40007ffe0ff */
[----:B------:R-:W0:Y:S01]  /*0d10*/  LDC.64 R8, c[0x0][0x390] ;  /* 0x0000e400ff087b82 */ /* 0x000e220000000a00 */
[----:B------:R-:W-:Y:S02]  /*0d20*/  IADD3 R17, PT, PT, R15, 0x1, RZ ;  /* 0x000000010f117810 */ /* 0x000fe40007ffe0ff */
[----:B------:R-:W-:Y:S02]  /*0d30*/  IADD3 R25, PT, PT, R13, 0x2, RZ ;  /* 0x000000020d197810 */ /* 0x000fe40007ffe0ff */
[----:B------:R-:W-:Y:S02]  /*0d40*/  IADD3 R27, PT, PT, R15, 0x2, RZ ;  /* 0x000000020f1b7810 */ /* 0x000fe40007ffe0ff */
[C---:B------:R-:W-:Y:S01]  /*0d50*/  IADD3 R29, PT, PT, R13.reuse, 0x3, RZ ;  /* 0x000000030d1d7810 */ /* 0x040fe20007ffe0ff */
[----:B--2---:R-:W-:-:S04]  /*0d60*/  IMAD.WIDE.U32 R20, R13, 0x4, R10 ;  /* 0x000000040d147825 */ /* 0x004fc800078e000a */
[----:B------:R-:W-:Y:S02]  /*0d70*/  IMAD.WIDE.U32 R22, R23, 0x4, R10 ;  /* 0x0000000417167825 */ /* 0x000fe400078e000a */
[----:B------:R-:W2:Y:S02]  /*0d80*/  LDG.E R21, desc[UR6][R20.64] ;  /* 0x0000000614157981 */ /* 0x000ea4000c1e1900 */
[--C-:B0-----:R-:W-:Y:S02]  /*0d90*/  IMAD.WIDE.U32 R18, R15, 0x4, R8.reuse ;  /* 0x000000040f127825 */ /* 0x101fe400078e0008 */
[----:B------:R-:W3:Y:S02]  /*0da0*/  LDG.E R22, desc[UR6][R22.64] ;  /* 0x0000000616167981 */ /* 0x000ee4000c1e1900 */
[----:B------:R-:W-:Y:S02]  /*0db0*/  IMAD.WIDE.U32 R16, R17, 0x4, R8 ;  /* 0x0000000411107825 */ /* 0x000fe400078e0008 */
[----:B------:R-:W2:Y:S02]  /*0dc0*/  LDG.E R18, desc[UR6][R18.64] ;  /* 0x0000000612127981 */ /* 0x000ea4000c1e1900 */
[----:B------:R-:W-:Y:S01]  /*0dd0*/  IMAD.WIDE.U32 R12, R25, 0x4, R10 ;  /* 0x00000004190c7825 */ /* 0x000fe200078e000a */
[----:B------:R-:W-:Y:S01]  /*0de0*/  IADD3 R25, PT, PT, R15, 0x3, RZ ;  /* 0x000000030f197810 */ /* 0x000fe20007ffe0ff */
[----:B------:R-:W3:Y:S02]  /*0df0*/  LDG.E R16, desc[UR6][R16.64] ;  /* 0x0000000610107981 */ /* 0x000ee4000c1e1900 */
[----:B------:R-:W-:-:S02]  /*0e00*/  IMAD.WIDE.U32 R14, R27, 0x4, R8 ;  /* 0x000000041b0e7825 */ /* 0x000fc400078e0008 */
[----:B------:R-:W4:Y:S02]  /*0e10*/  LDG.E R12, desc[UR6][R12.64] ;  /* 0x000000060c0c7981 */ /* 0x000f24000c1e1900 */
[----:B------:R-:W-:Y:S02]  /*0e20*/  IMAD.WIDE.U32 R10, R29, 0x4, R10 ;  /* 0x000000041d0a7825 */ /* 0x000fe400078e000a */
[----:B------:R-:W4:Y:S02]  /*0e30*/  LDG.E R14, desc[UR6][R14.64] ;  /* 0x000000060e0e7981 */ /* 0x000f24000c1e1900 */
[----:B------:R-:W-:Y:S02]  /*0e40*/  IMAD.WIDE.U32 R8, R25, 0x4, R8 ;  /* 0x0000000419087825 */ /* 0x000fe400078e0008 */
[----:B------:R-:W5:Y:S04]  /*0e50*/  LDG.E R10, desc[UR6][R10.64] ;  /* 0x000000060a0a7981 */ /* 0x000f68000c1e1900 */
[----:B------:R-:W5:Y:S01]  /*0e60*/  LDG.E R8, desc[UR6][R8.64] ;  /* 0x0000000608087981 */ /* 0x000f62000c1e1900 */
[----:B------:R-:W-:Y:S01]  /*0e70*/  IADD3 R4, PT, PT, R4, 0x4, RZ ;  /* 0x0000000404047810 */ /* 0x000fe20007ffe0ff */
[----:B--2---:R-:W-:-:S04]  /*0e80*/  FFMA R21, R21, R18, R6 ;  /* 0x0000001215157223 */ /* 0x004fc80000000006 */
[----:B---3--:R-:W-:-:S04]  /*0e90*/  FFMA R21, R22, R16, R21 ;  /* 0x0000001016157223 */ /* 0x008fc80000000015 */
[----:B----4-:R-:W-:-:S04]  /*0ea0*/  FFMA R21, R12, R14, R21 ;  /* 0x0000000e0c157223 */ /* 0x010fc80000000015 */
[----:B-----5:R-:W-:-:S07]  /*0eb0*/  FFMA R6, R10, R8, R21 ;  /* 0x000000080a067223 */ /* 0x020fce0000000015 */
.L_x_4:
[----:B------:R-:W-:Y:S05]  /*0ec0*/  @!P1 BRA `(.L_x_0) ;  /* 0x00000000003c9947 */ /* 0x000fea0003800000 */
[----:B------:R-:W2:Y:S01]  /*0ed0*/  LDC.64 R8, c[0x0][0x380] ;  /* 0x0000e000ff087b82 */ /* 0x000ea20000000a00 */
[-CC-:B-1----:R-:W-:Y:S01]  /*0ee0*/  IMAD R13, R5, R0.reuse, R4.reuse ;  /* 0x00000000050d7224 */ /* 0x182fe200078e0204 */
[----:B------:R-:W-:Y:S01]  /*0ef0*/  IADD3 R7, PT, PT, -R7, RZ, RZ ;  /* 0x000000ff07077210 */ /* 0x000fe20007ffe1ff */
[----:B0-----:R-:W-:-:S05]  /*0f00*/  IMAD R15, R3, R0, R4 ;  /* 0x00000000030f7224 */ /* 0x001fca00078e0204 */
[----:B------:R-:W0:Y:S02]  /*0f10*/  LDC.64 R10, c[0x0][0x390] ;  /* 0x0000e400ff0a7b82 */ /* 0x000e240000000a00 */
.L_x_5:
[----:B--2---:R-:W-:-:S04]  /*0f20*/  IMAD.WIDE.U32 R2, R15, 0x4, R8 ;  /* 0x000000040f027825 */ /* 0x004fc800078e0008 */
[----:B0-----:R-:W-:Y:S02]  /*0f30*/  IMAD.WIDE.U32 R4, R13, 0x4, R10 ;  /* 0x000000040d047825 */ /* 0x001fe400078e000a */
[----:B------:R-:W2:Y:S04]  /*0f40*/  LDG.E R3, desc[UR6][R2.64] ;  /* 0x0000000602037981 */ /* 0x000ea8000c1e1900 */
[----:B------:R-:W2:Y:S01]  /*0f50*/  LDG.E R4, desc[UR6][R4.64] ;  /* 0x0000000604047981 */ /* 0x000ea2000c1e1900 */
[----:B------:R-:W-:Y:S02]  /*0f60*/  IADD3 R7, PT, PT, R7, 0x1, RZ ;  /* 0x0000000107077810 */ /* 0x000fe40007ffe0ff */
[----:B------:R-:W-:Y:S02]  /*0f70*/  IADD3 R13, PT, PT, R13, 0x1, RZ ;  /* 0x000000010d0d7810 */ /* 0x000fe40007ffe0ff */
[----:B------:R-:W-:-:S02]  /*0f80*/  ISETP.NE.AND P0, PT, R7, RZ, PT ;  /* 0x000000ff0700720c */ /* 0x000fc40003f05270 */
[----:B------:R-:W-:Y:S01]  /*0f90*/  IADD3 R15, PT, PT, R15, 0x1, RZ ;  /* 0x000000010f0f7810 */ /* 0x000fe20007ffe0ff */
[----:B--2---:R-:W-:-:S10]  /*0fa0*/  FFMA R6, R3, R4, R6 ;  /* 0x0000000403067223 */ /* 0x004fd40000000006 */
[----:B------:R-:W-:Y:S05]  /*0fb0*/  @P0 BRA `(.L_x_5) ;  /* 0xfffffffc00d80947 */ /* 0x000fea000383ffff */
.L_x_0:
[----:B------:R-:W2:Y:S01]  /*0fc0*/  S2R R0, SR_TID.X ;  /* 0x0000000000007919 */ /* 0x000ea20000002100 */
[----:B0-----:R-:W2:Y:S01]  /*0fd0*/  LDC.64 R2, c[0x0][0x398] ;  /* 0x0000e600ff027b82 */ /* 0x001ea20000000a00 */
[----:B------:R-:W0:Y:S07]  /*0fe0*/  LDCU.U8 UR4, c[0x0][0x3a8] ;  /* 0x00007500ff0477ac */ /* 0x000e2e0008000000 */
[----:B------:R-:W3:Y:S08]  /*0ff0*/  S2UR UR5, SR_CTAID.X ;  /* 0x00000000000579c3 */ /* 0x000ef00000002500 */
[----:B------:R-:W3:Y:S08]  /*1000*/  LDC R9, c[0x0][0x3a4] ;  /* 0x0000e900ff097b82 */ /* 0x000ef00000000800 */
[----:B-1----:R-:W1:Y:S01]  /*1010*/  LDC.64 R4, c[0x0][0x388] ;  /* 0x0000e200ff047b82 */ /* 0x002e620000000a00 */
[----:B--2---:R-:W-:-:S06]  /*1020*/  IMAD.WIDE.U32 R2, R0, 0x4, R2 ;  /* 0x0000000400027825 */ /* 0x004fcc00078e0002 */
[----:B------:R-:W2:Y:S01]  /*1030*/  LDG.E R3, desc[UR6][R2.64] ;  /* 0x0000000602037981 */ /* 0x000ea2000c1e1900 */
[----:B0-----:R-:W-:Y:S01]  /*1040*/  UPRMT UR4, UR4, 0x8880, URZ ;  /* 0x0000888004047896 */ /* 0x001fe200080000ff */
[----:B---3--:R-:W-:-:S05]  /*1050*/  IMAD R9, R9, UR5, R0 ;  /* 0x0000000509097c24 */ /* 0x008fca000f8e0200 */
[----:B------:R-:W-:Y:S01]  /*1060*/  ISETP.NE.AND P1, PT, RZ, UR4, PT ;  /* 0x00000004ff007c0c */ /* 0x000fe2000bf25270 */
[----:B--2---:R-:W-:Y:S01]  /*1070*/  FADD R7, R3, R6 ;  /* 0x0000000603077221 */ /* 0x004fe20000000000 */
[----:B------:R-:W-:Y:S01]  /*1080*/  FSETP.GT.AND P0, PT, R6, -R3, PT ;  /* 0x800000030600720b */ /* 0x000fe20003f04000 */
[----:B-1----:R-:W-:-:S10]  /*1090*/  IMAD.WIDE.U32 R2, R9, 0x4, R4 ;  /* 0x0000000409027825 */ /* 0x002fd400078e0004 */
[----:B------:R-:W-:-:S05]  /*10a0*/  @P1 FSEL R7, R7, RZ, P0 ;  /* 0x000000ff07071208 */ /* 0x000fca0000000000 */
[----:B------:R-:W-:Y:S01]  /*10b0*/  STG.E desc[UR6][R2.64], R7 ;  /* 0x0000000702007986 */ /* 0x000fe2000c101906 */
[----:B------:R-:W-:Y:S05]  /*10c0*/  EXIT ;  /* 0x000000000000794d */ /* 0x000fea0003800000 */
.L_x_6:
[----:B------:R-:W-:-:S00]  /*10d0*/  BRA `(.L_x_6) ;  /* 0xfffffffc00fc7947 */ /* 0x000fc0000383ffff */
[----:B------:R-:W-:-:S00]  /*10e0*/  NOP ;  /* 0x0000000000007918 */ /* 0x000fc00000000000 */
        /* <DEDUP_REMOVED lines=9> */
.L_x_24:


//--------------------- .text._Z7MaxPoolPfS_iii   --------------------------
	.section	.text._Z7MaxPoolPfS_iii,"ax",@progbits
	.align	128
        .global         _Z7MaxPoolPfS_iii
        .type           _Z7MaxPoolPfS_iii,@function
        .size           _Z7MaxPoolPfS_iii,(.L_x_25 - _Z7MaxPoolPfS_iii)
        .other          _Z7MaxPoolPfS_iii,@"STO_CUDA_ENTRY STV_DEFAULT"
_Z7MaxPoolPfS_iii:
.text._Z7MaxPoolPfS_iii:
[----:B------:R-:W-:Y:S01]  /*0000*/  LDC R1, c[0x0][0x37c] ;  /* 0x0000df00ff017b82 */ /* 0x000fe20000000800 */
[----:B------:R-:W0:Y:S07]  /*0010*/  S2R R10, SR_TID.Y ;  /* 0x00000000000a7919 */ /* 0x000e2e0000002200 */
[----:B------:R-:W-:Y:S01]  /*0020*/  S2UR UR4, SR_CTAID.Y ;  /* 0x00000000000479c3 */ /* 0x000fe20000002600 */
[----:B------:R-:W1:Y:S01]  /*0030*/  LDCU UR6, c[0x0][0x398] ;  /* 0x00007300ff0677ac */ /* 0x000e620008000800 */
[----:B------:R-:W2:Y:S01]  /*0040*/  S2R R12, SR_TID.X ;  /* 0x00000000000c7919 */ /* 0x000ea20000002100 */
[----:B------:R-:W3:Y:S05]  /*0050*/  LDCU.64 UR8, c[0x0][0x358] ;  /* 0x00006b00ff0877ac */ /* 0x000eea0008000a00 */
[----:B------:R-:W1:Y:S08]  /*0060*/  S2UR UR5, SR_CTAID.X ;  /* 0x00000000000579c3 */ /* 0x000e700000002500 */
[----:B------:R-:W4:Y:S08]  /*0070*/  LDC.64 R2, c[0x0][0x390] ;  /* 0x0000e400ff027b82 */ /* 0x000f300000000a00 */
[----:B------:R-:W5:Y:S01]  /*0080*/  LDC.64 R4, c[0x0][0x380] ;  /* 0x0000e000ff047b82 */ /* 0x000f620000000a00 */
[----:B0-----:R-:W-:Y:S01]  /*0090*/  SHF.L.U32 R7, R10, 0x1, RZ ;  /* 0x000000010a077819 */ /* 0x001fe200000006ff */
[----:B-1----:R-:W-:Y:S01]  /*00a0*/  UIMAD UR4, UR4, UR6, UR5 ;  /* 0x00000006040472a4 */ /* 0x002fe2000f8e0205 */
[----:B--2---:R-:W-:-:S05]  /*00b0*/  SHF.L.U32 R9, R12, 0x1, RZ ;  /* 0x000000010c097819 */ /* 0x004fca00000006ff */
[----:B----4-:R-:W-:-:S04]  /*00c0*/  IMAD R7, R2, UR4, R7 ;  /* 0x0000000402077c24 */ /* 0x010fc8000f8e0207 */
[----:B------:R-:W-:Y:S02]  /*00d0*/  IMAD R7, R7, R2, R9 ;  /* 0x0000000207077224 */ /* 0x000fe400078e0209 */
[----:B------:R-:W0:Y:S02]  /*00e0*/  LDC.64 R8, c[0x0][0x388] ;  /* 0x0000e200ff087b82 */ /* 0x000e240000000a00 */
[----:B-----5:R-:W-:-:S05]  /*00f0*/  IMAD.WIDE R4, R7, 0x4, R4 ;  /* 0x0000000407047825 */ /* 0x020fca00078e0204 */
[----:B---3--:R-:W2:Y:S01]  /*0100*/  LDG.E R0, desc[UR8][R4.64] ;  /* 0x0000000804007981 */ /* 0x008ea2000c1e1900 */
[----:B------:R-:W-:-:S03]  /*0110*/  IMAD.WIDE R6, R2, 0x4, R4 ;  /* 0x0000000402067825 */ /* 0x000fc600078e0204 */
[----:B------:R-:W3:Y:S04]  /*0120*/  LDG.E R11, desc[UR8][R4.64+0x4] ;  /* 0x00000408040b7981 */ /* 0x000ee8000c1e1900 */
[----:B------:R-:W4:Y:S04]  /*0130*/  LDG.E R13, desc[UR8][R6.64] ;  /* 0x00000008060d7981 */ /* 0x000f28000c1e1900 */
[----:B------:R-:W5:Y:S01]  /*0140*/  LDG.E R15, desc[UR8][R6.64+0x4] ;  /* 0x00000408060f7981 */ /* 0x000f62000c1e1900 */
[----:B------:R-:W-:-:S04]  /*0150*/  IMAD R2, R3, UR4, R10 ;  /* 0x0000000403027c24 */ /* 0x000fc8000f8e020a */
[----:B------:R-:W-:-:S04]  /*0160*/  IMAD R3, R2, R3, R12 ;  /* 0x0000000302037224 */ /* 0x000fc800078e020c */
[----:B0-----:R-:W-:Y:S01]  /*0170*/  IMAD.WIDE.U32 R2, R3, 0x4, R8 ;  /* 0x0000000403027825 */ /* 0x001fe200078e0008 */
[----:B--2---:R-:W-:-:S04]  /*0180*/  FMNMX R0, RZ, R0, !PT ;  /* 0x00000000ff007209 */ /* 0x004fc80007800000 */
[----:B---3--:R-:W-:-:S04]  /*0190*/  FSETP.GT.AND P0, PT, R11, R0, PT ;  /* 0x000000000b00720b */ /* 0x008fc80003f04000 */
[----:B------:R-:W-:-:S04]  /*01a0*/  FSEL R0, R11, R0, P0 ;  /* 0x000000000b007208 */ /* 0x000fc80000000000 */
[----:B----4-:R-:W-:-:S04]  /*01b0*/  FSETP.GT.AND P0, PT, R13, R0, PT ;  /* 0x000000000d00720b */ /* 0x010fc80003f04000 */
[----:B------:R-:W-:-:S04]  /*01c0*/  FSEL R0, R13, R0, P0 ;  /* 0x000000000d007208 */ /* 0x000fc80000000000 */
[----:B-----5:R-:W-:-:S04]  /*01d0*/  FSETP.GT.AND P0, PT, R15, R0, PT ;  /* 0x000000000f00720b */ /* 0x020fc80003f04000 */
[----:B------:R-:W-:-:S05]  /*01e0*/  FSEL R15, R15, R0, P0 ;  /* 0x000000000f0f7208 */ /* 0x000fca0000000000 */
[----:B------:R-:W-:Y:S01]  /*01f0*/  STG.E desc[UR8][R2.64], R15 ;  /* 0x0000000f02007986 */ /* 0x000fe2000c101908 */
[----:B------:R-:W-:Y:S05]  /*0200*/  EXIT ;  /* 0x000000000000794d */ /* 0x000fea0003800000 */
.L_x_7:
        /* <DEDUP_REMOVED lines=15> */
.L_x_25:


//--------------------- .text._Z10Conv2_ReLuPfS_S_S_ --------------------------
	.section	.text._Z10Conv2_ReLuPfS_S_S_,"ax",@progbits
	.align	128
        .global         _Z10Conv2_ReLuPfS_S_S_
        .type           _Z10Conv2_ReLuPfS_S_S_,@function
        .size           _Z10Conv2_ReLuPfS_S_S_,(.L_x_26 - _Z10Conv2_ReLuPfS_S_S_)
        .other          _Z10Conv2_ReLuPfS_S_S_,@"STO_CUDA_ENTRY STV_DEFAULT"
_Z10Conv2_ReLuPfS_S_S_:
.text._Z10Conv2_ReLuPfS_S_S_:
[----:B------:R-:W-:Y:S01]  /*0000*/  LDC R1, c[0x0][0x37c] ;  /* 0x0000df00ff017b82 */ /* 0x000fe20000000800 */
[----:B------:R-:W0:Y:S01]  /*0010*/  S2R R5, SR_TID.X ;  /* 0x0000000000057919 */ /* 0x000e220000002100 */
[----:B------:R-:W1:Y:S01]  /*0020*/  LDCU.64 UR4, c[0x0][0x380] ;  /* 0x00007000ff0477ac */ /* 0x000e620008000a00 */
[----:B------:R-:W2:Y:S01]  /*0030*/  S2R R2, SR_TID.Y ;  /* 0x0000000000027919 */ /* 0x000ea20000002200 */
[----:B------:R-:W3:Y:S01]  /*0040*/  LDCU.64 UR6, c[0x0][0x358] ;  /* 0x00006b00ff0677ac */ /* 0x000ee20008000a00 */
[----:B------:R-:W4:Y:S01]  /*0050*/  S2R R3, SR_CTAID.X ;  /* 0x0000000000037919 */ /* 0x000f220000002500 */
[----:B0-----:R-:W-:-:S04]  /*0060*/  IMAD.SHL.U32 R17, R5, 0x4, RZ ;  /* 0x0000000405117824 */ /* 0x001fc800078e00ff */
[----:B--2---:R-:W-:Y:S02]  /*0070*/  IMAD R6, R2, 0x20, R17 ;  /* 0x0000002002067824 */ /* 0x004fe400078e0211 */
[----:B----4-:R-:W-:-:S03]  /*0080*/  IMAD R7, R3, 0x360, RZ ;  /* 0x0000036003077824 */ /* 0x010fc600078e02ff */
[C---:B------:R-:W-:Y:S01]  /*0090*/  LOP3.LUT R0, R6.reuse, 0xffff, RZ, 0xc0, !PT ;  /* 0x0000ffff06007812 */ /* 0x040fe200078ec0ff */
[C---:B------:R-:W-:Y:S01]  /*00a0*/  VIADD R25, R6.reuse, 0x1 ;  /* 0x0000000106197836 */ /* 0x040fe20000000000 */
[----:B------:R-:W-:Y:S02]  /*00b0*/  IADD3 R22, PT, PT, R6, 0x2, RZ ;  /* 0x0000000206167810 */ /* 0x000fe40007ffe0ff */
[----:B------:R-:W-:Y:S01]  /*00c0*/  IADD3 R7, P0, PT, R7, R6, RZ ;  /* 0x0000000607077210 */ /* 0x000fe20007f1e0ff */
[----:B------:R-:W-:Y:S01]  /*00d0*/  IMAD R0, R0, 0xe38f, RZ ;  /* 0x0000e38f00007824 */ /* 0x000fe200078e02ff */
[----:B------:R-:W-:-:S03]  /*00e0*/  LOP3.LUT R4, R25, 0xffff, RZ, 0xc0, !PT ;  /* 0x0000ffff19047812 */ /* 0x000fc600078ec0ff */
[----:B------:R-:W-:Y:S01]  /*00f0*/  IMAD.X R8, RZ, RZ, RZ, P0 ;  /* 0x000000ffff087224 */ /* 0x000fe200000e06ff */
[C---:B-1----:R-:W-:Y:S01]  /*0100*/  LEA R20, P0, R7.reuse, UR4, 0x2 ;  /* 0x0000000407147c11 */ /* 0x042fe2000f8010ff */
[----:B------:R-:W-:Y:S01]  /*0110*/  IMAD R4, R4, 0xe38f, RZ ;  /* 0x0000e38f04047824 */ /* 0x000fe200078e02ff */
[----:B------:R-:W-:Y:S02]  /*0120*/  SHF.R.U32.HI R19, RZ, 0x17, R0 ;  /* 0x00000017ff137819 */ /* 0x000fe40000011600 */
[----:B------:R-:W-:Y:S02]  /*0130*/  LEA.HI.X R21, R7, UR5, R8, 0x2, P0 ;  /* 0x0000000507157c11 */ /* 0x000fe400080f1408 */
[----:B------:R-:W-:Y:S02]  /*0140*/  PRMT R0, R19, 0x9910, RZ ;  /* 0x0000991013007816 */ /* 0x000fe400000000ff */
[----:B------:R-:W-:Y:S01]  /*0150*/  LOP3.LUT R7, R22, 0xffff, RZ, 0xc0, !PT ;  /* 0x0000ffff16077812 */ /* 0x000fe200078ec0ff */
[----:B------:R-:W-:Y:S01]  /*0160*/  VIADD R18, R6, 0x3 ;  /* 0x0000000306127836 */ /* 0x000fe20000000000 */
[----:B------:R-:W-:Y:S01]  /*0170*/  SHF.R.U32.HI R11, RZ, 0x17, R4 ;  /* 0x00000017ff0b7819 */ /* 0x000fe20000011604 */
[----:B------:R-:W-:Y:S01]  /*0180*/  IMAD.MOV.U32 R4, RZ, RZ, R0 ;  /* 0x000000ffff047224 */ /* 0x000fe200078e0000 */
[----:B---3--:R-:W2:Y:S01]  /*0190*/  LDG.E.128 R12, desc[UR6][R20.64] ;  /* 0x00000006140c7981 */ /* 0x008ea2000c1e1d00 */
[----:B------:R-:W-:Y:S01]  /*01a0*/  IMAD R7, R7, 0xe38f, RZ ;  /* 0x0000e38f07077824 */ /* 0x000fe200078e02ff */
[----:B------:R-:W-:Y:S01]  /*01b0*/  PRMT R8, R11, 0x9910, RZ ;  /* 0x000099100b087816 */ /* 0x000fe200000000ff */
[----:B------:R-:W-:Y:S01]  /*01c0*/  IMAD R4, R4, 0x90, RZ ;  /* 0x0000009004047824 */ /* 0x000fe200078e02ff */
[----:B------:R-:W-:-:S02]  /*01d0*/  LOP3.LUT R0, R18, 0xffff, RZ, 0xc0, !PT ;  /* 0x0000ffff12007812 */ /* 0x000fc400078ec0ff */
[----:B------:R-:W-:Y:S01]  /*01e0*/  SHF.R.U32.HI R9, RZ, 0x17, R7 ;  /* 0x00000017ff097819 */ /* 0x000fe20000011607 */
[----:B------:R-:W-:Y:S02]  /*01f0*/  IMAD.MOV.U32 R7, RZ, RZ, R8 ;  /* 0x000000ffff077224 */ /* 0x000fe400078e0008 */
[----:B------:R-:W-:Y:S01]  /*0200*/  IMAD.MOV R8, RZ, RZ, -R4 ;  /* 0x000000ffff087224 */ /* 0x000fe200078e0a04 */
[----:B------:R-:W-:Y:S01]  /*0210*/  PRMT R10, R9, 0x9910, RZ ;  /* 0x00009910090a7816 */ /* 0x000fe200000000ff */
[----:B------:R-:W-:Y:S02]  /*0220*/  IMAD R23, R0, 0xe38f, RZ ;  /* 0x0000e38f00177824 */ /* 0x000fe400078e02ff */
[----:B------:R-:W0:Y:S01]  /*0230*/  S2R R0, SR_CgaCtaId ;  /* 0x0000000000007919 */ /* 0x000e220000008800 */
[----:B------:R-:W-:Y:S01]  /*0240*/  IMAD R4, R7, 0x90, RZ ;  /* 0x0000009007047824 */ /* 0x000fe200078e02ff */
[----:B------:R-:W-:Y:S02]  /*0250*/  PRMT R7, R8, 0x7710, RZ ;  /* 0x0000771008077816 */ /* 0x000fe400000000ff */
[----:B------:R-:W-:-:S02]  /*0260*/  SHF.R.U32.HI R23, RZ, 0x17, R23 ;  /* 0x00000017ff177819 */ /* 0x000fc40000011617 */
[----:B------:R-:W-:Y:S01]  /*0270*/  IADD3 R16, PT, PT, RZ, -R4, RZ ;  /* 0x80000004ff107210 */ /* 0x000fe20007ffe0ff */
[----:B------:R-:W-:Y:S01]  /*0280*/  IMAD.IADD R8, R6, 0x1, R7 ;  /* 0x0000000106087824 */ /* 0x000fe200078e0207 */
[----:B------:R-:W-:Y:S01]  /*0290*/  PRMT R24, R23, 0x9910, RZ ;  /* 0x0000991017187816 */ /* 0x000fe200000000ff */
[----:B------:R-:W-:Y:S01]  /*02a0*/  IMAD R4, R10, 0x90, RZ ;  /* 0x000000900a047824 */ /* 0x000fe200078e02ff */
[----:B------:R-:W-:Y:S02]  /*02b0*/  PRMT R10, R16, 0x7710, RZ ;  /* 0x00007710100a7816 */ /* 0x000fe400000000ff */
[----:B------:R-:W-:Y:S01]  /*02c0*/  PRMT R16, R8, 0x9910, RZ ;  /* 0x0000991008107816 */ /* 0x000fe200000000ff */
[----:B------:R-:W-:Y:S02]  /*02d0*/  IMAD.MOV R27, RZ, RZ, -R4 ;  /* 0x000000ffff1b7224 */ /* 0x000fe400078e0a04 */
[----:B------:R-:W-:Y:S01]  /*02e0*/  IMAD.MOV.U32 R7, RZ, RZ, R24 ;  /* 0x000000ffff077224 */ /* 0x000fe200078e0018 */
[----:B------:R-:W-:Y:S01]  /*02f0*/  MOV R4, R16 ;  /* 0x0000001000047202 */ /* 0x000fe20000000f00 */
[----:B------:R-:W-:Y:S01]  /*0300*/  IMAD.IADD R25, R25, 0x1, R10 ;  /* 0x0000000119197824 */ /* 0x000fe200078e020a */
[----:B------:R-:W-:Y:S01]  /*0310*/  PRMT R27, R27, 0x7710, RZ ;  /* 0x000077101b1b7816 */ /* 0x000fe200000000ff */
[----:B------:R-:W-:-:S02]  /*0320*/  IMAD R7, R7, 0x90, RZ ;  /* 0x0000009007077824 */ /* 0x000fc400078e02ff */
[----:B------:R-:W-:Y:S01]  /*0330*/  IMAD R4, R4, 0xab, RZ ;  /* 0x000000ab04047824 */ /* 0x000fe200078e02ff */
[----:B------:R-:W-:Y:S01]  /*0340*/  PRMT R16, R25, 0x9910, RZ ;  /* 0x0000991019107816 */ /* 0x000fe200000000ff */
[----:B------:R-:W-:Y:S01]  /*0350*/  IMAD.MOV R10, RZ, RZ, -R7 ;  /* 0x000000ffff0a7224 */ /* 0x000fe200078e0a07 */
[----:B------:R-:W-:Y:S01]  /*0360*/  MOV R7, 0x400 ;  /* 0x0000040000077802 */ /* 0x000fe20000000f00 */
[----:B------:R-:W-:Y:S01]  /*0370*/  IMAD.IADD R22, R22, 0x1, R27 ;  /* 0x0000000116167824 */ /* 0x000fe200078e021b */
[----:B------:R-:W-:Y:S01]  /*0380*/  LOP3.LUT R4, R4, 0xffff, RZ, 0xc0, !PT ;  /* 0x0000ffff04047812 */ /* 0x000fe200078ec0ff */
[----:B------:R-:W-:Y:S01]  /*0390*/  IMAD R16, R16, 0xab, RZ ;  /* 0x000000ab10107824 */ /* 0x000fe200078e02ff */
[----:B------:R-:W-:Y:S02]  /*03a0*/  PRMT R27, R10, 0x7710, RZ ;  /* 0x000077100a1b7816 */ /* 0x000fe400000000ff */
[----:B------:R-:W-:Y:S02]  /*03b0*/  SHF.R.U32.HI R10, RZ, 0xb, R4 ;  /* 0x0000000bff0a7819 */ /* 0x000fe40000011604 */
[----:B0-----:R-:W-:Y:S01]  /*03c0*/  LEA R4, R0, R7, 0x18 ;  /* 0x0000000700047211 */ /* 0x001fe200078ec0ff */
[----:B------:R-:W-:Y:S01]  /*03d0*/  IMAD.IADD R18, R18, 0x1, R27 ;  /* 0x0000000112127824 */ /* 0x000fe200078e021b */
[----:B------:R-:W-:-:S02]  /*03e0*/  PRMT R26, R10, 0x9910, RZ ;  /* 0x000099100a1a7816 */ /* 0x000fc400000000ff */
[----:B------:R-:W-:Y:S01]  /*03f0*/  LOP3.LUT R24, R16, 0xffff, RZ, 0xc0, !PT ;  /* 0x0000ffff10187812 */ /* 0x000fe200078ec0ff */
[----:B------:R-:W-:Y:S01]  /*0400*/  IMAD R27, R19, 0x240, R4 ;  /* 0x00000240131b7824 */ /* 0x000fe200078e0204 */
[----:B------:R-:W-:Y:S01]  /*0410*/  LOP3.LUT R16, R10, 0xffff, RZ, 0xc0, !PT ;  /* 0x0000ffff0a107812 */ /* 0x000fe200078ec0ff */
[----:B------:R-:W-:Y:S01]  /*0420*/  IMAD.MOV.U32 R19, RZ, RZ, R26 ;  /* 0x000000ffff137224 */ /* 0x000fe200078e001a */
[----:B------:R-:W-:Y:S01]  /*0430*/  SHF.R.U32.HI R10, RZ, 0xb, R24 ;  /* 0x0000000bff0a7819 */ /* 0x000fe20000011618 */
[--C-:B------:R-:W-:Y:S02]  /*0440*/  IMAD R24, R11, 0x240, R4.reuse ;  /* 0x000002400b187824 */ /* 0x100fe400078e0204 */
[----:B------:R-:W-:Y:S01]  /*0450*/  IMAD R27, R16, 0x30, R27 ;  /* 0x00000030101b7824 */ /* 0x000fe200078e021b */
[C---:B------:R-:W-:Y:S01]  /*0460*/  PRMT R26, R10.reuse, 0x9910, RZ ;  /* 0x000099100a1a7816 */ /* 0x040fe200000000ff */
[----:B------:R-:W-:Y:S01]  /*0470*/  IMAD R16, R19, 0xc, RZ ;  /* 0x0000000c13107824 */ /* 0x000fe200078e02ff */
[----:B------:R-:W-:Y:S01]  /*0480*/  LOP3.LUT R11, R10, 0xffff, RZ, 0xc0, !PT ;  /* 0x0000ffff0a0b7812 */ /* 0x000fe200078ec0ff */
[----:B------:R-:W-:Y:S01]  /*0490*/  IMAD R28, R9, 0x240, R4 ;  /* 0x00000240091c7824 */ /* 0x000fe200078e0204 */
[----:B------:R-:W-:Y:S01]  /*04a0*/  MOV R10, R26 ;  /* 0x0000001a000a7202 */ /* 0x000fe20000000f00 */
[----:B------:R-:W-:-:S02]  /*04b0*/  IMAD.MOV R16, RZ, RZ, -R16 ;  /* 0x000000ffff107224 */ /* 0x000fc400078e0a10 */
[----:B------:R-:W-:Y:S02]  /*04c0*/  IMAD R24, R11, 0x30, R24 ;  /* 0x000000300b187824 */ /* 0x000fe400078e0218 */
[----:B------:R-:W-:Y:S01]  /*04d0*/  IMAD R10, R10, 0xc, RZ ;  /* 0x0000000c0a0a7824 */ /* 0x000fe200078e02ff */
[----:B------:R-:W-:Y:S01]  /*04e0*/  PRMT R11, R16, 0x7710, RZ ;  /* 0x00007710100b7816 */ /* 0x000fe200000000ff */
[----:B------:R-:W-:Y:S02]  /*04f0*/  VIADD R16, R6, 0x100 ;  /* 0x0000010006107836 */ /* 0x000fe40000000000 */
[----:B------:R-:W-:Y:S02]  /*0500*/  IMAD.MOV R10, RZ, RZ, -R10 ;  /* 0x000000ffff0a7224 */ /* 0x000fe400078e0a0a */
[----:B------:R-:W-:Y:S01]  /*0510*/  IMAD.IADD R8, R8, 0x1, R11 ;  /* 0x0000000108087824 */ /* 0x000fe200078e020b */
[----:B------:R-:W-:Y:S02]  /*0520*/  LOP3.LUT R11, R16, 0xffff, RZ, 0xc0, !PT ;  /* 0x0000ffff100b7812 */ /* 0x000fe400078ec0ff */
[----:B------:R-:W-:-:S02]  /*0530*/  PRMT R10, R10, 0x7710, RZ ;  /* 0x000077100a0a7816 */ /* 0x000fc400000000ff */
[----:B------:R-:W-:Y:S01]  /*0540*/  LOP3.LUT R8, R8, 0xfc, RZ, 0xc0, !PT ;  /* 0x000000fc08087812 */ /* 0x000fe200078ec0ff */
[----:B------:R-:W-:Y:S01]  /*0550*/  IMAD R11, R11, 0xe38f, RZ ;  /* 0x0000e38f0b0b7824 */ /* 0x000fe200078e02ff */
[----:B------:R-:W-:Y:S02]  /*0560*/  IADD3 R25, PT, PT, R25, R10, RZ ;  /* 0x0000000a19197210 */ /* 0x000fe40007ffe0ff */
[----:B------:R-:W-:Y:S01]  /*0570*/  PRMT R10, R22, 0x9910, RZ ;  /* 0x00009910160a7816 */ /* 0x000fe200000000ff */
[----:B------:R-:W-:Y:S01]  /*0580*/  IMAD R27, R8, 0x4, R27 ;  /* 0x00000004081b7824 */ /* 0x000fe200078e021b */
[----:B------:R-:W-:-:S03]  /*0590*/  SHF.R.U32.HI R19, RZ, 0x17, R11 ;  /* 0x00000017ff137819 */ /* 0x000fc6000001160b */
[----:B------:R-:W-:Y:S01]  /*05a0*/  IMAD.MOV.U32 R8, RZ, RZ, R10 ;  /* 0x000000ffff087224 */ /* 0x000fe200078e000a */
[----:B------:R-:W-:-:S03]  /*05b0*/  PRMT R11, R19, 0x9910, RZ ;  /* 0x00009910130b7816 */ /* 0x000fc600000000ff */
[----:B------:R-:W-:Y:S02]  /*05c0*/  IMAD R8, R8, 0xab, RZ ;  /* 0x000000ab08087824 */ /* 0x000fe400078e02ff */
[----:B------:R-:W-:-:S03]  /*05d0*/  IMAD.MOV.U32 R10, RZ, RZ, R11 ;  /* 0x000000ffff0a7224 */ /* 0x000fc600078e000b */
[----:B------:R-:W-:Y:S01]  /*05e0*/  LOP3.LUT R8, R8, 0xffff, RZ, 0xc0, !PT ;  /* 0x0000ffff08087812 */ /* 0x000fe200078ec0ff */
[----:B------:R-:W-:-:S03]  /*05f0*/  IMAD R10, R10, 0x90, RZ ;  /* 0x000000900a0a7824 */ /* 0x000fc600078e02ff */
[----:B------:R-:W-:Y:S01]  /*0600*/  SHF.R.U32.HI R26, RZ, 0xb, R8 ;  /* 0x0000000bff1a7819 */ /* 0x000fe20000011608 */
[----:B------:R-:W-:-:S03]  /*0610*/  IMAD.MOV R10, RZ, RZ, -R10 ;  /* 0x000000ffff0a7224 */ /* 0x000fc600078e0a0a */
[----:B------:R-:W-:Y:S02]  /*0620*/  LOP3.LUT R9, R26, 0xffff, RZ, 0xc0, !PT ;  /* 0x0000ffff1a097812 */ /* 0x000fe400078ec0ff */
[----:B------:R-:W-:-:S03]  /*0630*/  PRMT R11, R10, 0x7710, RZ ;  /* 0x000077100a0b7816 */ /* 0x000fc600000000ff */
[----:B------:R-:W-:Y:S01]  /*0640*/  IMAD R28, R9, 0x30, R28 ;  /* 0x00000030091c7824 */ /* 0x000fe200078e021c */
[----:B------:R-:W-:Y:S02]  /*0650*/  IADD3 R16, PT, PT, R16, R11, RZ ;  /* 0x0000000b10107210 */ /* 0x000fe40007ffe0ff */
[----:B------:R-:W3:Y:S01]  /*0660*/  LDG.E.128 R8, desc[UR6][R20.64+0x400] ;  /* 0x0004000614087981 */ /* 0x000ee2000c1e1d00 */
[----:B------:R-:W-:Y:S01]  /*0670*/  PRMT R26, R26, 0x9910, RZ ;  /* 0x000099101a1a7816 */ /* 0x000fe200000000ff */
[----:B------:R-:W-:Y:S01]  /*0680*/  IMAD R23, R23, 0x240, R4 ;  /* 0x0000024017177824 */ /* 0x000fe200078e0204 */
[----:B------:R-:W-:-:S03]  /*0690*/  LOP3.LUT R25, R25, 0xfd, RZ, 0xc0, !PT ;  /* 0x000000fd19197812 */ /* 0x000fc600078ec0ff */
[----:B------:R-:W-:Y:S02]  /*06a0*/  IMAD R26, R26, 0xc, RZ ;  /* 0x0000000c1a1a7824 */ /* 0x000fe400078e02ff */
[----:B------:R-:W-:Y:S02]  /*06b0*/  IMAD R24, R25, 0x4, R24 ;  /* 0x0000000419187824 */ /* 0x000fe400078e0218 */
[----:B------:R-:W-:-:S05]  /*06c0*/  IMAD.MOV R26, RZ, RZ, -R26 ;  /* 0x000000ffff1a7224 */ /* 0x000fca00078e0a1a */
[----:B------:R-:W-:Y:S02]  /*06d0*/  PRMT R29, R26, 0x7710, RZ ;  /* 0x000077101a1d7816 */ /* 0x000fe400000000ff */
[----:B------:R-:W-:-:S03]  /*06e0*/  PRMT R26, R18, 0x9910, RZ ;  /* 0x00009910121a7816 */ /* 0x000fc600000000ff */
[----:B------:R-:W-:Y:S02]  /*06f0*/  IMAD.IADD R22, R22, 0x1, R29 ;  /* 0x0000000116167824 */ /* 0x000fe400078e021d */
[----:B------:R-:W-:-:S03]  /*0700*/  IMAD R26, R26, 0xab, RZ ;  /* 0x000000ab1a1a7824 */ /* 0x000fc600078e02ff */
[----:B------:R-:W-:Y:S02]  /*0710*/  LOP3.LUT R25, R22, 0xfe, RZ, 0xc0, !PT ;  /* 0x000000fe16197812 */ /* 0x000fe400078ec0ff */
[----:B------:R-:W-:-:S03]  /*0720*/  IADD3 R22, PT, PT, R6, 0x101, RZ ;  /* 0x0000010106167810 */ /* 0x000fc60007ffe0ff */
[----:B------:R-:W-:Y:S01]  /*0730*/  IMAD R25, R25, 0x4, R28 ;  /* 0x0000000419197824 */ /* 0x000fe200078e021c */
[----:B------:R-:W-:Y:S01]  /*0740*/  LOP3.LUT R28, R22, 0xffff, RZ, 0xc0, !PT ;  /* 0x0000ffff161c7812 */ /* 0x000fe200078ec0ff */
[----:B--2---:R0:W-:Y:S04]  /*0750*/  STS [R27], R12 ;  /* 0x0000000c1b007388 */ /* 0x0041e80000000800 */
[----:B------:R1:W-:Y:S04]  /*0760*/  STS [R24], R13 ;  /* 0x0000000d18007388 */ /* 0x0003e80000000800 */
[----:B------:R2:W-:Y:S01]  /*0770*/  STS [R25], R14 ;  /* 0x0000000e19007388 */ /* 0x0005e20000000800 */
[----:B0-----:R-:W-:-:S02]  /*0780*/  LOP3.LUT R12, R26, 0xffff, RZ, 0xc0, !PT ;  /* 0x0000ffff1a0c7812 */ /* 0x001fc400078ec0ff */
[----:B------:R-:W-:Y:S02]  /*0790*/  PRMT R27, R16, 0x9910, RZ ;  /* 0x00009910101b7816 */ /* 0x000fe400000000ff */
[----:B------:R-:W-:Y:S01]  /*07a0*/  SHF.R.U32.HI R12, RZ, 0xb, R12 ;  /* 0x0000000bff0c7819 */ /* 0x000fe2000001160c */
[----:B-1----:R-:W-:Y:S02]  /*07b0*/  IMAD R24, R28, 0xe38f, RZ ;  /* 0x0000e38f1c187824 */ /* 0x002fe400078e02ff */
[----:B------:R-:W-:Y:S01]  /*07c0*/  IMAD R27, R27, 0xab, RZ ;  /* 0x000000ab1b1b7824 */ /* 0x000fe200078e02ff */
[C---:B------:R-:W-:Y:S02]  /*07d0*/  PRMT R26, R12.reuse, 0x9910, RZ ;  /* 0x000099100c1a7816 */ /* 0x040fe400000000ff */
[----:B------:R-:W-:Y:S02]  /*07e0*/  LOP3.LUT R12, R12, 0xffff, RZ, 0xc0, !PT ;  /* 0x0000ffff0c0c7812 */ /* 0x000fe400078ec0ff */
[----:B------:R-:W-:Y:S01]  /*07f0*/  LOP3.LUT R27, R27, 0xffff, RZ, 0xc0, !PT ;  /* 0x0000ffff1b1b7812 */ /* 0x000fe200078ec0ff */
[----:B------:R-:W-:-:S02]  /*0800*/  IMAD R26, R26, 0xc, RZ ;  /* 0x0000000c1a1a7824 */ /* 0x000fc400078e02ff */
[----:B--2---:R-:W-:Y:S01]  /*0810*/  IMAD R14, R12, 0x30, R23 ;  /* 0x000000300c0e7824 */ /* 0x004fe200078e0217 */
[----:B------:R-:W-:Y:S01]  /*0820*/  SHF.R.U32.HI R13, RZ, 0xb, R27 ;  /* 0x0000000bff0d7819 */ /* 0x000fe2000001161b */
[----:B------:R-:W-:Y:S01]  /*0830*/  IMAD.MOV R26, RZ, RZ, -R26 ;  /* 0x000000ffff1a7224 */ /* 0x000fe200078e0a1a */
[----:B------:R-:W-:Y:S01]  /*0840*/  SHF.R.U32.HI R23, RZ, 0x17, R24 ;  /* 0x00000017ff177819 */ /* 0x000fe20000011618 */
[----:B------:R-:W-:-:S03]  /*0850*/  VIADD R12, R6, 0x102 ;  /* 0x00000102060c7836 */ /* 0x000fc60000000000 */
[----:B------:R-:W-:Y:S02]  /*0860*/  PRMT R27, R26, 0x7710, RZ ;  /* 0x000077101a1b7816 */ /* 0x000fe400000000ff */
[----:B------:R-:W-:-:S03]  /*0870*/  PRMT R26, R13, 0x9910, RZ ;  /* 0x000099100d1a7816 */ /* 0x000fc600000000ff */
[----:B------:R-:W-:-:S05]  /*0880*/  IMAD.IADD R18, R18, 0x1, R27 ;  /* 0x0000000112127824 */ /* 0x000fca00078e021b */
[----:B------:R-:W-:Y:S01]  /*0890*/  LOP3.LUT R25, R18, 0xff, RZ, 0xc0, !PT ;  /* 0x000000ff12197812 */ /* 0x000fe200078ec0ff */
[----:B------:R-:W-:Y:S01]  /*08a0*/  IMAD.MOV.U32 R18, RZ, RZ, R26 ;  /* 0x000000ffff127224 */ /* 0x000fe200078e001a */
[----:B------:R-:W-:Y:S02]  /*08b0*/  PRMT R26, R23, 0x9910, RZ ;  /* 0x00009910171a7816 */ /* 0x000fe400000000ff */
[----:B------:R-:W-:Y:S01]  /*08c0*/  LEA R24, R25, R14, 0x2 ;  /* 0x0000000e19187211 */ /* 0x000fe200078e10ff */
[----:B------:R-:W-:Y:S01]  /*08d0*/  IMAD R14, R18, 0xc, RZ ;  /* 0x0000000c120e7824 */ /* 0x000fe200078e02ff */
[----:B------:R-:W-:Y:S01]  /*08e0*/  LOP3.LUT R25, R12, 0xffff, RZ, 0xc0, !PT ;  /* 0x0000ffff0c197812 */ /* 0x000fe200078ec0ff */
[----:B------:R-:W-:Y:S01]  /*08f0*/  IMAD.MOV.U32 R18, RZ, RZ, R26 ;  /* 0x000000ffff127224 */ /* 0x000fe200078e001a */
[----:B------:R-:W-:Y:S01]  /*0900*/  LOP3.LUT R26, R13, 0xffff, RZ, 0xc0, !PT ;  /* 0x0000ffff0d1a7812 */ /* 0x000fe200078ec0ff */
[----:B------:R-:W-:Y:S01]  /*0910*/  IMAD.MOV R27, RZ, RZ, -R14 ;  /* 0x000000ffff1b7224 */ /* 0x000fe200078e0a0e */
[----:B------:R0:W-:Y:S01]  /*0920*/  STS [R24], R15 ;  /* 0x0000000f18007388 */ /* 0x0001e20000000800 */
[----:B------:R-:W-:-:S02]  /*0930*/  IMAD R18, R18, 0x90, RZ ;  /* 0x0000009012127824 */ /* 0x000fc400078e02ff */
[----:B------:R-:W-:Y:S01]  /*0940*/  IMAD R13, R19, 0x240, R4 ;  /* 0x00000240130d7824 */ /* 0x000fe200078e0204 */
[----:B------:R-:W-:Y:S01]  /*0950*/  PRMT R19, R27, 0x7710, RZ ;  /* 0x000077101b137816 */ /* 0x000fe200000000ff */
[----:B------:R-:W-:Y:S01]  /*0960*/  IMAD R14, R25, 0xe38f, RZ ;  /* 0x0000e38f190e7824 */ /* 0x000fe200078e02ff */
[----:B------:R-:W-:Y:S01]  /*0970*/  IADD3 R25, PT, PT, R6, 0x103, RZ ;  /* 0x0000010306197810 */ /* 0x000fe20007ffe0ff */
[----:B------:R-:W-:Y:S02]  /*0980*/  IMAD.MOV R18, RZ, RZ, -R18 ;  /* 0x000000ffff127224 */ /* 0x000fe400078e0a12 */
[----:B------:R-:W-:Y:S01]  /*0990*/  IMAD.IADD R16, R16, 0x1, R19 ;  /* 0x0000000110107824 */ /* 0x000fe200078e0213 */
[----:B------:R-:W-:Y:S01]  /*09a0*/  SHF.R.U32.HI R19, RZ, 0x17, R14 ;  /* 0x00000017ff137819 */ /* 0x000fe2000001160e */
[----:B------:R-:W-:Y:S01]  /*09b0*/  IMAD R13, R26, 0x30, R13 ;  /* 0x000000301a0d7824 */ /* 0x000fe200078e020d */
[----:B------:R-:W-:Y:S01]  /*09c0*/  PRMT R27, R18, 0x7710, RZ ;  /* 0x00007710121b7816 */ /* 0x000fe200000000ff */
[----:B------:R-:W-:Y:S01]  /*09d0*/  VIADD R18, R6, 0x200 ;  /* 0x0000020006127836 */ /* 0x000fe20000000000 */
[----:B------:R-:W-:-:S02]  /*09e0*/  LOP3.LUT R16, R16, 0xfc, RZ, 0xc0, !PT ;  /* 0x000000fc10107812 */ /* 0x000fc400078ec0ff */
[----:B------:R-:W-:Y:S01]  /*09f0*/  PRMT R26, R19, 0x9910, RZ ;  /* 0x00009910131a7816 */ /* 0x000fe200000000ff */
[----:B------:R-:W-:Y:S01]  /*0a00*/  IMAD.IADD R14, R22, 0x1, R27 ;  /* 0x00000001160e7824 */ /* 0x000fe200078e021b */
[----:B------:R-:W-:Y:S01]  /*0a10*/  LOP3.LUT R22, R25, 0xffff, RZ, 0xc0, !PT ;  /* 0x0000ffff19167812 */ /* 0x000fe200078ec0ff */
[----:B------:R-:W-:Y:S01]  /*0a20*/  IMAD R27, R16, 0x4, R13 ;  /* 0x00000004101b7824 */ /* 0x000fe200078e020d */
[----:B------:R-:W-:Y:S01]  /*0a30*/  LOP3.LUT R16, R18, 0xffff, RZ, 0xc0, !PT ;  /* 0x0000ffff12107812 */ /* 0x000fe200078ec0ff */
[----:B------:R-:W-:Y:S02]  /*0a40*/  IMAD R13, R26, 0x90, RZ ;  /* 0x000000901a0d7824 */ /* 0x000fe400078e02ff */
[----:B0-----:R-:W-:Y:S01]  /*0a50*/  IMAD R15, R22, 0xe38f, RZ ;  /* 0x0000e38f160f7824 */ /* 0x001fe200078e02ff */
[----:B------:R-:W-:Y:S01]  /*0a60*/  PRMT R22, R14, 0x9910, RZ ;  /* 0x000099100e167816 */ /* 0x000fe200000000ff */
[----:B------:R-:W-:Y:S01]  /*0a70*/  IMAD R16, R16, 0xe38f, RZ ;  /* 0x0000e38f10107824 */ /* 0x000fe200078e02ff */
[----:B------:R-:W-:Y:S01]  /*0a80*/  IADD3 R13, PT, PT, RZ, -R13, RZ ;  /* 0x8000000dff0d7210 */ /* 0x000fe20007ffe0ff */
[----:B------:R-:W-:Y:S01]  /*0a90*/  IMAD R19, R19, 0x240, R4 ;  /* 0x0000024013137824 */ /* 0x000fe200078e0204 */
[----:B------:R-:W-:-:S02]  /*0aa0*/  SHF.R.U32.HI R15, RZ, 0x17, R15 ;  /* 0x00000017ff0f7819 */ /* 0x000fc4000001160f */
[----:B------:R-:W-:Y:S02]  /*0ab0*/  PRMT R29, R13, 0x7710, RZ ;  /* 0x000077100d1d7816 */ /* 0x000fe400000000ff */
[----:B------:R-:W-:Y:S02]  /*0ac0*/  SHF.R.U32.HI R13, RZ, 0x17, R16 ;  /* 0x00000017ff0d7819 */ /* 0x000fe40000011610 */
[----:B------:R-:W-:Y:S01]  /*0ad0*/  PRMT R24, R15, 0x9910, RZ ;  /* 0x000099100f187816 */ /* 0x000fe200000000ff */
[----:B------:R-:W-:Y:S01]  /*0ae0*/  IMAD.IADD R16, R12, 0x1, R29 ;  /* 0x000000010c107824 */ /* 0x000fe200078e021d */
[----:B------:R-:W-:-:S03]  /*0af0*/  PRMT R26, R13, 0x9910, RZ ;  /* 0x000099100d1a7816 */ /* 0x000fc600000000ff */
[----:B------:R-:W-:Y:S02]  /*0b00*/  IMAD.MOV.U32 R12, RZ, RZ, R24 ;  /* 0x000000ffff0c7224 */ /* 0x000fe400078e0018 */
[----:B------:R-:W-:Y:S02]  /*0b10*/  IMAD.MOV.U32 R24, RZ, RZ, R26 ;  /* 0x000000ffff187224 */ /* 0x000fe400078e001a */
[----:B------:R-:W-:Y:S02]  /*0b20*/  IMAD R12, R12, 0x90, RZ ;  /* 0x000000900c0c7824 */ /* 0x000fe400078e02ff */
[----:B------:R-:W-:-:S03]  /*0b30*/  IMAD R26, R23, 0x240, R4 ;  /* 0x00000240171a7824 */ /* 0x000fc600078e0204 */
[----:B------:R-:W-:Y:S01]  /*0b40*/  IADD3 R12, PT, PT, RZ, -R12, RZ ;  /* 0x8000000cff0c7210 */ /* 0x000fe20007ffe0ff */
[----:B---3--:R0:W-:Y:S02]  /*0b50*/  STS [R27], R8 ;  /* 0x000000081b007388 */ /* 0x0081e40000000800 */
[----:B0-----:R-:W-:Y:S02]  /*0b60*/  IMAD R8, R22, 0xab, RZ ;  /* 0x000000ab16087824 */ /* 0x001fe400078e02ff */
[----:B------:R-:W-:-:S03]  /*0b70*/  IMAD R22, R24, 0x90, RZ ;  /* 0x0000009018167824 */ /* 0x000fc600078e02ff */
[----:B------:R-:W-:Y:S01]  /*0b80*/  LOP3.LUT R8, R8, 0xffff, RZ, 0xc0, !PT ;  /* 0x0000ffff08087812 */ /* 0x000fe200078ec0ff */
[----:B------:R-:W-:Y:S01]  /*0b90*/  IMAD.MOV R27, RZ, RZ, -R22 ;  /* 0x000000ffff1b7224 */ /* 0x000fe200078e0a16 */
[----:B------:R-:W-:Y:S02]  /*0ba0*/  PRMT R22, R12, 0x7710, RZ ;  /* 0x000077100c167816 */ /* 0x000fe400000000ff */
[----:B------:R-:W-:Y:S02]  /*0bb0*/  SHF.R.U32.HI R12, RZ, 0xb, R8 ;  /* 0x0000000bff0c7819 */ /* 0x000fe40000011608 */
[----:B------:R-:W-:Y:S01]  /*0bc0*/  PRMT R27, R27, 0x7710, RZ ;  /* 0x000077101b1b7816 */ /* 0x000fe200000000ff */
[----:B------:R-:W-:Y:S01]  /*0bd0*/  IMAD.IADD R22, R25, 0x1, R22 ;  /* 0x0000000119167824 */ /* 0x000fe200078e0216 */
[C---:B------:R-:W-:Y:S02]  /*0be0*/  PRMT R24, R12.reuse, 0x9910, RZ ;  /* 0x000099100c187816 */ /* 0x040fe400000000ff */
[----:B------:R-:W-:Y:S01]  /*0bf0*/  LOP3.LUT R25, R12, 0xffff, RZ, 0xc0, !PT ;  /* 0x0000ffff0c197812 */ /* 0x000fe200078ec0ff */
[----:B------:R-:W-:Y:S01]  /*0c00*/  IMAD.IADD R8, R18, 0x1, R27 ;  /* 0x0000000112087824 */ /* 0x000fe200078e021b */
[----:B------:R-:W-:-:S02]  /*0c10*/  MOV R18, R24 ;  /* 0x0000001800127202 */ /* 0x000fc40000000f00 */
[----:B------:R-:W-:Y:S01]  /*0c20*/  PRMT R27, R16, 0x9910, RZ ;  /* 0x00009910101b7816 */ /* 0x000fe200000000ff */
[----:B------:R-:W-:Y:S01]  /*0c30*/  IMAD R26, R25, 0x30, R26 ;  /* 0x00000030191a7824 */ /* 0x000fe200078e021a */
[----:B------:R-:W-:Y:S01]  /*0c40*/  PRMT R24, R22, 0x9910, RZ ;  /* 0x0000991016187816 */ /* 0x000fe200000000ff */
[----:B------:R-:W-:Y:S02]  /*0c50*/  IMAD R12, R18, 0xc, RZ ;  /* 0x0000000c120c7824 */ /* 0x000fe400078e02ff */
[----:B------:R-:W-:Y:S02]  /*0c60*/  IMAD.MOV.U32 R23, RZ, RZ, R27 ;  /* 0x000000ffff177224 */ /* 0x000fe400078e001b */
[----:B------:R-:W-:Y:S02]  /*0c70*/  IMAD.MOV R25, RZ, RZ, -R12 ;  /* 0x000000ffff197224 */ /* 0x000fe400078e0a0c */
[----:B------:R-:W-:Y:S02]  /*0c80*/  IMAD R18, R23, 0xab, RZ ;  /* 0x000000ab17127824 */ /* 0x000fe400078e02ff */
[----:B------:R-:W-:Y:S01]  /*0c90*/  IMAD.MOV.U32 R12, RZ, RZ, R24 ;  /* 0x000000ffff0c7224 */ /* 0x000fe200078e0018 */
[----:B------:R-:W-:-:S02]  /*0ca0*/  PRMT R25, R25, 0x7710, RZ ;  /* 0x0000771019197816 */ /* 0x000fc400000000ff */
[----:B------:R-:W-:Y:S01]  /*0cb0*/  LOP3.LUT R23, R18, 0xffff, RZ, 0xc0, !PT ;  /* 0x0000ffff12177812 */ /* 0x000fe200078ec0ff */
[----:B------:R-:W-:Y:S01]  /*0cc0*/  IMAD R18, R12, 0xab, RZ ;  /* 0x000000ab0c127824 */ /* 0x000fe200078e02ff */
[----:B------:R-:W-:Y:S01]  /*0cd0*/  IADD3 R12, PT, PT, R14, R25, RZ ;  /* 0x000000190e0c7210 */ /* 0x000fe20007ffe0ff */
[----:B------:R-:W-:Y:S01]  /*0ce0*/  VIADD R25, R6, 0x201 ;  /* 0x0000020106197836 */ /* 0x000fe20000000000 */
[----:B------:R-:W-:Y:S02]  /*0cf0*/  SHF.R.U32.HI R23, RZ, 0xb, R23 ;  /* 0x0000000bff177819 */ /* 0x000fe40000011617 */
[----:B------:R-:W-:Y:S02]  /*0d00*/  LOP3.LUT R18, R18, 0xffff, RZ, 0xc0, !PT ;  /* 0x0000ffff12127812 */ /* 0x000fe400078ec0ff */
[----:B------:R-:W-:Y:S02]  /*0d10*/  LOP3.LUT R24, R25, 0xffff, RZ, 0xc0, !PT ;  /* 0x0000ffff19187812 */ /* 0x000fe400078ec0ff */
[----:B------:R-:W-:-:S03]  /*0d20*/  LOP3.LUT R14, R23, 0xffff, RZ, 0xc0, !PT ;  /* 0x0000ffff170e7812 */ /* 0x000fc600078ec0ff */
[----:B------:R-:W-:Y:S02]  /*0d30*/  IMAD R24, R24, 0xe38f, RZ ;  /* 0x0000e38f18187824 */ /* 0x000fe400078e02ff */
[----:B------:R-:W-:Y:S01]  /*0d40*/  IMAD R19, R14, 0x30, R19 ;  /* 0x000000300e137824 */ /* 0x000fe200078e0213 */
[----:B------:R-:W-:Y:S01]  /*0d50*/  SHF.R.U32.HI R14, RZ, 0xb, R18 ;  /* 0x0000000bff0e7819 */ /* 0x000fe20000011612 */
[----:B------:R-:W-:Y:S01]  /*0d60*/  IMAD R18, R15, 0x240, R4 ;  /* 0x000002400f127824 */ /* 0x000fe200078e0204 */
[----:B------:R-:W-:Y:S02]  /*0d70*/  SHF.R.U32.HI R15, RZ, 0x17, R24 ;  /* 0x00000017ff0f7819 */ /* 0x000fe40000011618 */
[----:B------:R-:W-:Y:S02]  /*0d80*/  LOP3.LUT R27, R14, 0xffff, RZ, 0xc0, !PT ;  /* 0x0000ffff0e1b7812 */ /* 0x000fe400078ec0ff */
[----:B------:R-:W-:-:S03]  /*0d90*/  PRMT R24, R15, 0x9910, RZ ;  /* 0x000099100f187816 */ /* 0x000fc600000000ff */
[----:B------:R-:W-:Y:S01]  /*0da0*/  IMAD R18, R27, 0x30, R18 ;  /* 0x000000301b127824 */ /* 0x000fe200078e0212 */
[----:B------:R-:W-:Y:S01]  /*0db0*/  PRMT R27, R23, 0x9910, RZ ;  /* 0x00009910171b7816 */ /* 0x000fe200000000ff */
[----:B------:R-:W-:-:S04]  /*0dc0*/  IMAD R23, R24, 0x90, RZ ;  /* 0x0000009018177824 */ /* 0x000fc800078e02ff */
[----:B------:R-:W-:Y:S02]  /*0dd0*/  IMAD.MOV.U32 R24, RZ, RZ, R27 ;  /* 0x000000ffff187224 */ /* 0x000fe400078e001b */
[----:B------:R-:W-:Y:S01]  /*0de0*/  IMAD.MOV R28, RZ, RZ, -R23 ;  /* 0x000000ffff1c7224 */ /* 0x000fe200078e0a17 */
[----:B------:R-:W-:Y:S01]  /*0df0*/  PRMT R23, R14, 0x9910, RZ ;  /* 0x000099100e177816 */ /* 0x000fe200000000ff */
[----:B------:R-:W-:-:S03]  /*0e00*/  IMAD R14, R24, 0xc, RZ ;  /* 0x0000000c180e7824 */ /* 0x000fc600078e02ff */
[----:B------:R-:W-:Y:S01]  /*0e10*/  PRMT R28, R28, 0x7710, RZ ;  /* 0x000077101c1c7816 */ /* 0x000fe200000000ff */
[----:B------:R-:W-:Y:S01]  /*0e20*/  IMAD.MOV R14, RZ, RZ, -R14 ;  /* 0x000000ffff0e7224 */ /* 0x000fe200078e0a0e */
[----:B------:R-:W-:-:S03]  /*0e30*/  MOV R24, R23 ;  /* 0x0000001700187202 */ /* 0x000fc60000000f00 */
[----:B------:R-:W-:Y:S01]  /*0e40*/  IMAD.IADD R25, R25, 0x1, R28 ;  /* 0x0000000119197824 */ /* 0x000fe200078e021c */
[----:B------:R-:W-:Y:S01]  /*0e50*/  PRMT R23, R14, 0x7710, RZ ;  /* 0x000077100e177816 */ /* 0x000fe200000000ff */
[----:B------:R-:W-:Y:S01]  /*0e60*/  IMAD R14, R24, 0xc, RZ ;  /* 0x0000000c180e7824 */ /* 0x000fe200078e02ff */
[----:B------:R-:W-:Y:S02]  /*0e70*/  PRMT R24, R8, 0x9910, RZ ;  /* 0x0000991008187816 */ /* 0x000fe400000000ff */
[----:B------:R-:W-:Y:S01]  /*0e80*/  PRMT R27, R25, 0x9910, RZ ;  /* 0x00009910191b7816 */ /* 0x000fe200000000ff */
[----:B------:R-:W-:Y:S01]  /*0e90*/  IMAD.IADD R16, R16, 0x1, R23 ;  /* 0x0000000110107824 */ /* 0x000fe200078e0217 */
[----:B------:R-:W-:Y:S01]  /*0ea0*/  IADD3 R23, PT, PT, RZ, -R14, RZ ;  /* 0x8000000eff177210 */ /* 0x000fe20007ffe0ff */
[----:B------:R-:W-:Y:S02]  /*0eb0*/  IMAD.MOV.U32 R14, RZ, RZ, R24 ;  /* 0x000000ffff0e7224 */ /* 0x000fe400078e0018 */
[----:B------:R-:W-:Y:S01]  /*0ec0*/  IMAD.MOV.U32 R24, RZ, RZ, R27 ;  /* 0x000000ffff187224 */ /* 0x000fe200078e001b */
[----:B------:R-:W-:Y:S01]  /*0ed0*/  PRMT R23, R23, 0x7710, RZ ;  /* 0x0000771017177816 */ /* 0x000fe200000000ff */
[----:B------:R-:W-:-:S02]  /*0ee0*/  IMAD R14, R14, 0xab, RZ ;  /* 0x000000ab0e0e7824 */ /* 0x000fc400078e02ff */
[----:B------:R-:W-:Y:S02]  /*0ef0*/  IMAD R24, R24, 0xab, RZ ;  /* 0x000000ab18187824 */ /* 0x000fe400078e02ff */
[----:B------:R-:W-:Y:S01]  /*0f00*/  IMAD.IADD R22, R22, 0x1, R23 ;  /* 0x0000000116167824 */ /* 0x000fe200078e0217 */
[----:B------:R-:W-:Y:S02]  /*0f10*/  LOP3.LUT R14, R14, 0xffff, RZ, 0xc0, !PT ;  /* 0x0000ffff0e0e7812 */ /* 0x000fe400078ec0ff */
[----:B------:R-:W-:Y:S02]  /*0f20*/  LOP3.LUT R24, R24, 0xffff, RZ, 0xc0, !PT ;  /* 0x0000ffff18187812 */ /* 0x000fe400078ec0ff */
[----:B------:R-:W-:Y:S02]  /*0f30*/  LOP3.LUT R23, R12, 0xfd, RZ, 0xc0, !PT ;  /* 0x000000fd0c177812 */ /* 0x000fe400078ec0ff */
[----:B------:R-:W-:Y:S02]  /*0f40*/  SHF.R.U32.HI R27, RZ, 0xb, R14 ;  /* 0x0000000bff1b7819 */ /* 0x000fe4000001160e */
[----:B------:R-:W-:Y:S01]  /*0f50*/  SHF.R.U32.HI R28, RZ, 0xb, R24 ;  /* 0x0000000bff1c7819 */ /* 0x000fe20000011618 */
[--C-:B------:R-:W-:Y:S01]  /*0f60*/  IMAD R24, R13, 0x240, R4.reuse ;  /* 0x000002400d187824 */ /* 0x100fe200078e0204 */
[----:B------:R-:W-:Y:S01]  /*0f70*/  LEA R26, R23, R26, 0x2 ;  /* 0x0000001a171a7211 */ /* 0x000fe200078e10ff */
[----:B------:R-:W-:Y:S01]  /*0f80*/  IMAD R23, R15, 0x240, R4 ;  /* 0x000002400f177824 */ /* 0x000fe200078e0204 */
[----:B------:R-:W-:-:S02]  /*0f90*/  LOP3.LUT R13, R27, 0xffff, RZ, 0xc0, !PT ;  /* 0x0000ffff1b0d7812 */ /* 0x000fc400078ec0ff */
[----:B------:R-:W-:-:S03]  /*0fa0*/  LOP3.LUT R12, R28, 0xffff, RZ, 0xc0, !PT ;  /* 0x0000ffff1c0c7812 */ /* 0x000fc600078ec0ff */
[----:B------:R-:W-:Y:S02]  /*0fb0*/  IMAD R24, R13, 0x30, R24 ;  /* 0x000000300d187824 */ /* 0x000fe400078e0218 */
[----:B------:R-:W-:Y:S02]  /*0fc0*/  IMAD R23, R12, 0x30, R23 ;  /* 0x000000300c177824 */ /* 0x000fe400078e0217 */
[----:B------:R-:W2:Y:S01]  /*0fd0*/  LDG.E.128 R12, desc[UR6][R20.64+0x800] ;  /* 0x00080006140c7981 */ /* 0x000ea2000c1e1d00 */
[----:B------:R-:W-:Y:S01]  /*0fe0*/  PRMT R27, R27, 0x9910, RZ ;  /* 0x000099101b1b7816 */ /* 0x000fe200000000ff */
[----:B------:R-:W-:Y:S01]  /*0ff0*/  BSSY.RECONVERGENT B0, `(.L_x_8) ;  /* 0x00000af000007945 */ /* 0x000fe20003800200 */
[----:B------:R-:W-:Y:S01]  /*1000*/  LOP3.LUT R16, R16, 0xfe, RZ, 0xc0, !PT ;  /* 0x000000fe10107812 */ /* 0x000fe200078ec0ff */
[----:B------:R0:W-:Y:S01]  /*1010*/  STS [R26], R9 ;  /* 0x000000091a007388 */ /* 0x0001e20000000800 */
[----:B------:R-:W-:Y:S01]  /*1020*/  LOP3.LUT R29, R22, 0xff, RZ, 0xc0, !PT ;  /* 0x000000ff161d7812 */ /* 0x000fe200078ec0ff */
[----:B------:R-:W-:Y:S01]  /*1030*/  IMAD R27, R27, 0xc, RZ ;  /* 0x0000000c1b1b7824 */ /* 0x000fe200078e02ff */
[----:B------:R-:W-:-:S03]  /*1040*/  PRMT R28, R28, 0x9910, RZ ;  /* 0x000099101c1c7816 */ /* 0x000fc600000000ff */
[----:B------:R-:W-:Y:S02]  /*1050*/  IMAD.MOV R27, RZ, RZ, -R27 ;  /* 0x000000ffff1b7224 */ /* 0x000fe400078e0a1b */
[----:B------:R-:W-:Y:S02]  /*1060*/  IMAD R22, R29, 0x4, R18 ;  /* 0x000000041d167824 */ /* 0x000fe400078e0212 */
[----:B0-----:R-:W-:Y:S01]  /*1070*/  VIADD R26, R6, 0x202 ;  /* 0x00000202061a7836 */ /* 0x001fe20000000000 */
[----:B------:R-:W-:Y:S01]  /*1080*/  PRMT R27, R27, 0x7710, RZ ;  /* 0x000077101b1b7816 */ /* 0x000fe200000000ff */
[----:B------:R-:W-:-:S03]  /*1090*/  IMAD R28, R28, 0xc, RZ ;  /* 0x0000000c1c1c7824 */ /* 0x000fc600078e02ff */
[----:B------:R-:W-:Y:S01]  /*10a0*/  LOP3.LUT R9, R26, 0xffff, RZ, 0xc0, !PT ;  /* 0x0000ffff1a097812 */ /* 0x000fe200078ec0ff */
[----:B------:R-:W-:Y:S02]  /*10b0*/  IMAD.IADD R8, R8, 0x1, R27 ;  /* 0x0000000108087824 */ /* 0x000fe400078e021b */
[----:B------:R-:W-:Y:S02]  /*10c0*/  IMAD.MOV R28, RZ, RZ, -R28 ;  /* 0x000000ffff1c7224 */ /* 0x000fe400078e0a1c */
[----:B------:R-:W-:-:S03]  /*10d0*/  IMAD R9, R9, 0xe38f, RZ ;  /* 0x0000e38f09097824 */ /* 0x000fc600078e02ff */
[----:B------:R-:W-:Y:S02]  /*10e0*/  PRMT R28, R28, 0x7710, RZ ;  /* 0x000077101c1c7816 */ /* 0x000fe400000000ff */
[----:B------:R-:W-:Y:S01]  /*10f0*/  SHF.R.U32.HI R27, RZ, 0x17, R9 ;  /* 0x00000017ff1b7819 */ /* 0x000fe20000011609 */
[----:B------:R-:W-:Y:S01]  /*1100*/  IMAD R9, R16, 0x4, R19 ;  /* 0x0000000410097824 */ /* 0x000fe200078e0213 */
[----:B------:R-:W-:Y:S02]  /*1110*/  IADD3 R25, PT, PT, R25, R28, RZ ;  /* 0x0000001c19197210 */ /* 0x000fe40007ffe0ff */
[----:B------:R-:W-:Y:S02]  /*1120*/  PRMT R16, R27, 0x9910, RZ ;  /* 0x000099101b107816 */ /* 0x000fe400000000ff */
[----:B------:R0:W-:Y:S03]  /*1130*/  STS [R9], R10 ;  /* 0x0000000a09007388 */ /* 0x0001e60000000800 */
[----:B------:R-:W-:Y:S01]  /*1140*/  IMAD R16, R16, 0x90, RZ ;  /* 0x0000009010107824 */ /* 0x000fe200078e02ff */
[----:B------:R0:W-:Y:S03]  /*1150*/  STS [R22], R11 ;  /* 0x0000000b16007388 */ /* 0x0001e60000000800 */
[----:B------:R-:W-:-:S05]  /*1160*/  IMAD.MOV R16, RZ, RZ, -R16 ;  /* 0x000000ffff107224 */ /* 0x000fca00078e0a10 */
[----:B------:R-:W-:-:S04]  /*1170*/  PRMT R19, R16, 0x7710, RZ ;  /* 0x0000771010137816 */ /* 0x000fc800000000ff */
[----:B------:R-:W-:Y:S02]  /*1180*/  IADD3 R19, PT, PT, R26, R19, RZ ;  /* 0x000000131a137210 */ /* 0x000fe40007ffe0ff */
[----:B------:R-:W-:Y:S02]  /*1190*/  IADD3 R26, PT, PT, R6, 0x203, RZ ;  /* 0x00000203061a7810 */ /* 0x000fe40007ffe0ff */
[----:B------:R-:W-:-:S05]  /*11a0*/  PRMT R16, R19, 0x9910, RZ ;  /* 0x0000991013107816 */ /* 0x000fca00000000ff */
[----:B------:R-:W-:-:S05]  /*11b0*/  IMAD R16, R16, 0xab, RZ ;  /* 0x000000ab10107824 */ /* 0x000fca00078e02ff */
[----:B------:R-:W-:-:S04]  /*11c0*/  LOP3.LUT R16, R16, 0xffff, RZ, 0xc0, !PT ;  /* 0x0000ffff10107812 */ /* 0x000fc800078ec0ff */
[----:B------:R-:W-:-:S04]  /*11d0*/  SHF.R.U32.HI R16, RZ, 0xb, R16 ;  /* 0x0000000bff107819 */ /* 0x000fc80000011610 */
[C---:B------:R-:W-:Y:S02]  /*11e0*/  PRMT R18, R16.reuse, 0x9910, RZ ;  /* 0x0000991010127816 */ /* 0x040fe400000000ff */
[----:B------:R-:W-:Y:S01]  /*11f0*/  LOP3.LUT R29, R16, 0xffff, RZ, 0xc0, !PT ;  /* 0x0000ffff101d7812 */ /* 0x000fe200078ec0ff */
[----:B------:R-:W-:Y:S01]  /*1200*/  IMAD R16, R27, 0x240, R4 ;  /* 0x000002401b107824 */ /* 0x000fe200078e0204 */
[----:B------:R-:W-:Y:S01]  /*1210*/  LOP3.LUT R27, R8, 0xfc, RZ, 0xc0, !PT ;  /* 0x000000fc081b7812 */ /* 0x000fe200078ec0ff */
[----:B------:R-:W-:Y:S02]  /*1220*/  IMAD R18, R18, 0xc, RZ ;  /* 0x0000000c12127824 */ /* 0x000fe400078e02ff */
[----:B------:R-:W-:Y:S02]  /*1230*/  IMAD R16, R29, 0x30, R16 ;  /* 0x000000301d107824 */ /* 0x000fe400078e0210 */
[----:B------:R-:W-:Y:S02]  /*1240*/  IMAD.MOV R18, RZ, RZ, -R18 ;  /* 0x000000ffff127224 */ /* 0x000fe400078e0a12 */
[----:B------:R-:W-:-:S03]  /*1250*/  IMAD R27, R27, 0x4, R24 ;  /* 0x000000041b1b7824 */ /* 0x000fc600078e0218 */
[----:B------:R-:W-:-:S05]  /*1260*/  PRMT R18, R18, 0x7710, RZ ;  /* 0x0000771012127816 */ /* 0x000fca00000000ff */
[----:B------:R-:W-:Y:S01]  /*1270*/  IMAD.IADD R18, R19, 0x1, R18 ;  /* 0x0000000113127824 */ /* 0x000fe200078e0212 */
[----:B------:R-:W-:-:S05]  /*1280*/  LOP3.LUT R19, R26, 0xffff, RZ, 0xc0, !PT ;  /* 0x0000ffff1a137812 */ /* 0x000fca00078ec0ff */
[----:B------:R-:W-:-:S05]  /*1290*/  IMAD R19, R19, 0xe38f, RZ ;  /* 0x0000e38f13137824 */ /* 0x000fca00078e02ff */
[----:B------:R-:W-:-:S04]  /*12a0*/  SHF.R.U32.HI R19, RZ, 0x17, R19 ;  /* 0x00000017ff137819 */ /* 0x000fc80000011613 */
[----:B------:R-:W-:-:S05]  /*12b0*/  PRMT R8, R19, 0x9910, RZ ;  /* 0x0000991013087816 */ /* 0x000fca00000000ff */
[----:B------:R-:W-:-:S04]  /*12c0*/  IMAD R8, R8, 0x90, RZ ;  /* 0x0000009008087824 */ /* 0x000fc800078e02ff */
[----:B------:R-:W-:-:S05]  /*12d0*/  IMAD.MOV R8, RZ, RZ, -R8 ;  /* 0x000000ffff087224 */ /* 0x000fca00078e0a08 */
[----:B------:R-:W-:-:S05]  /*12e0*/  PRMT R29, R8, 0x7710, RZ ;  /* 0x00007710081d7816 */ /* 0x000fca00000000ff */
[----:B------:R-:W-:-:S05]  /*12f0*/  IMAD.IADD R24, R26, 0x1, R29 ;  /* 0x000000011a187824 */ /* 0x000fca00078e021d */
[----:B------:R-:W-:-:S05]  /*1300*/  PRMT R8, R24, 0x9910, RZ ;  /* 0x0000991018087816 */ /* 0x000fca00000000ff */
[----:B------:R-:W-:-:S05]  /*1310*/  IMAD R8, R8, 0xab, RZ ;  /* 0x000000ab08087824 */ /* 0x000fca00078e02ff */
[----:B------:R-:W-:Y:S02]  /*1320*/  LOP3.LUT R26, R8, 0xffff, RZ, 0xc0, !PT ;  /* 0x0000ffff081a7812 */ /* 0x000fe400078ec0ff */
[----:B------:R-:W-:Y:S02]  /*1330*/  LOP3.LUT R8, R25, 0xfd, RZ, 0xc0, !PT ;  /* 0x000000fd19087812 */ /* 0x000fe400078ec0ff */
[----:B------:R-:W-:Y:S02]  /*1340*/  SHF.R.U32.HI R25, RZ, 0xb, R26 ;  /* 0x0000000bff197819 */ /* 0x000fe4000001161a */
[----:B------:R-:W-:Y:S02]  /*1350*/  LEA R8, R8, R23, 0x2 ;  /* 0x0000001708087211 */ /* 0x000fe400078e10ff */
[C---:B------:R-:W-:Y:S02]  /*1360*/  PRMT R23, R25.reuse, 0x9910, RZ ;  /* 0x0000991019177816 */ /* 0x040fe400000000ff */
[----:B------:R-:W-:-:S03]  /*1370*/  LOP3.LUT R26, R25, 0xffff, RZ, 0xc0, !PT ;  /* 0x0000ffff191a7812 */ /* 0x000fc600078ec0ff */
[----:B------:R-:W-:-:S04]  /*1380*/  IMAD R23, R23, 0xc, RZ ;  /* 0x0000000c17177824 */ /* 0x000fc800078e02ff */
[----:B------:R-:W-:-:S05]  /*1390*/  IMAD.MOV R23, RZ, RZ, -R23 ;  /* 0x000000ffff177224 */ /* 0x000fca00078e0a17 */
[----:B------:R-:W-:-:S05]  /*13a0*/  PRMT R23, R23, 0x7710, RZ ;  /* 0x0000771017177816 */ /* 0x000fca00000000ff */
[----:B------:R-:W-:Y:S02]  /*13b0*/  IMAD.IADD R24, R24, 0x1, R23 ;  /* 0x0000000118187824 */ /* 0x000fe400078e0217 */
[----:B------:R-:W-:Y:S01]  /*13c0*/  IMAD R23, R19, 0x240, R4 ;  /* 0x0000024013177824 */ /* 0x000fe200078e0204 */
[----:B------:R-:W-:Y:S02]  /*13d0*/  LOP3.LUT R19, R18, 0xfe, RZ, 0xc0, !PT ;  /* 0x000000fe12137812 */ /* 0x000fe400078ec0ff */
[----:B------:R-:W-:Y:S01]  /*13e0*/  LOP3.LUT R24, R24, 0xff, RZ, 0xc0, !PT ;  /* 0x000000ff18187812 */ /* 0x000fe200078ec0ff */
[----:B------:R-:W-:Y:S02]  /*13f0*/  IMAD R23, R26, 0x30, R23 ;  /* 0x000000301a177824 */ /* 0x000fe400078e0217 */
[----:B------:R-:W-:Y:S02]  /*1400*/  IMAD R25, R19, 0x4, R16 ;  /* 0x0000000413197824 */ /* 0x000fe400078e0210 */
[----:B------:R-:W1:Y:S01]  /*1410*/  LDC.64 R18, c[0x0][0x390] ;  /* 0x0000e400ff127b82 */ /* 0x000e620000000a00 */
[----:B------:R-:W-:Y:S01]  /*1420*/  LEA R24, R24, R23, 0x2 ;  /* 0x0000001718187211 */ /* 0x000fe200078e10ff */
[----:B------:R-:W-:-:S02]  /*1430*/  IMAD R16, R2, 0x8, R5 ;  /* 0x0000000802107824 */ /* 0x000fc400078e0205 */
[----:B------:R-:W-:-:S03]  /*1440*/  VIADD R23, R7, 0xd80 ;  /* 0x00000d8007177836 */ /* 0x000fc60000000000 */
[----:B------:R-:W-:Y:S01]  /*1450*/  ISETP.GT.U32.AND P0, PT, R16, 0x17, PT ;  /* 0x000000171000780c */ /* 0x000fe20003f04070 */
[----:B--2---:R0:W-:Y:S04]  /*1460*/  STS [R27], R12 ;  /* 0x0000000c1b007388 */ /* 0x0041e80000000800 */
[----:B------:R0:W-:Y:S04]  /*1470*/  STS [R8], R13 ;  /* 0x0000000d08007388 */ /* 0x0001e80000000800 */
[----:B------:R0:W-:Y:S04]  /*1480*/  STS [R25], R14 ;  /* 0x0000000e19007388 */ /* 0x0001e80000000800 */
[----:B------:R0:W-:Y:S01]  /*1490*/  STS [R24], R15 ;  /* 0x0000000f18007388 */ /* 0x0001e20000000800 */
[----:B-1----:R-:W-:Y:S05]  /*14a0*/  @P0 BRA `(.L_x_9) ;  /* 0x00000004008c0947 */ /* 0x002fea0003800000 */
[----:B0-----:R0:W2:Y:S01]  /*14b0*/  LDG.E.128 R8, desc[UR6][R20.64+0xc00] ;  /* 0x000c000614087981 */ /* 0x0010a2000c1e1d00 */
[C---:B------:R-:W-:Y:S01]  /*14c0*/  VIADD R22, R6.reuse, 0x300 ;  /* 0x0000030006167836 */ /* 0x040fe20000000000 */
[----:B------:R-:W-:-:S04]  /*14d0*/  IADD3 R14, PT, PT, R6, 0x301, RZ ;  /* 0x00000301060e7810 */ /* 0x000fc80007ffe0ff */
[----:B------:R-:W-:-:S05]  /*14e0*/  LOP3.LUT R12, R22, 0xffff, RZ, 0xc0, !PT ;  /* 0x0000ffff160c7812 */ /* 0x000fca00078ec0ff */
[----:B------:R-:W-:-:S05]  /*14f0*/  IMAD R12, R12, 0xe38f, RZ ;  /* 0x0000e38f0c0c7824 */ /* 0x000fca00078e02ff */
[----:B------:R-:W-:Y:S02]  /*1500*/  SHF.R.U32.HI R13, RZ, 0x17, R12 ;  /* 0x00000017ff0d7819 */ /* 0x000fe4000001160c */
[----:B------:R-:W-:Y:S02]  /*1510*/  LOP3.LUT R12, R14, 0xffff, RZ, 0xc0, !PT ;  /* 0x0000ffff0e0c7812 */ /* 0x000fe400078ec0ff */
[C---:B------:R-:W-:Y:S01]  /*1520*/  PRMT R15, R13.reuse, 0x9910, RZ ;  /* 0x000099100d0f7816 */ /* 0x040fe200000000ff */
[----:B------:R-:W-:Y:S02]  /*1530*/  IMAD R13, R13, 0x240, R4 ;  /* 0x000002400d0d7824 */ /* 0x000fe400078e0204 */
[----:B------:R-:W-:Y:S02]  /*1540*/  IMAD R25, R12, 0xe38f, RZ ;  /* 0x0000e38f0c197824 */ /* 0x000fe400078e02ff */
[----:B------:R-:W-:Y:S02]  /*1550*/  VIADD R12, R6, 0x302 ;  /* 0x00000302060c7836 */ /* 0x000fe40000000000 */
[----:B------:R-:W-:Y:S01]  /*1560*/  IMAD R15, R15, 0x90, RZ ;  /* 0x000000900f0f7824 */ /* 0x000fe200078e02ff */
[----:B------:R-:W-:-:S02]  /*1570*/  SHF.R.U32.HI R25, RZ, 0x17, R25 ;  /* 0x00000017ff197819 */ /* 0x000fc40000011619 */
[----:B0-----:R-:W-:Y:S01]  /*1580*/  LOP3.LUT R20, R12, 0xffff, RZ, 0xc0, !PT ;  /* 0x0000ffff0c147812 */ /* 0x001fe200078ec0ff */
[----:B------:R-:W-:Y:S01]  /*1590*/  IMAD.MOV R15, RZ, RZ, -R15 ;  /* 0x000000ffff0f7224 */ /* 0x000fe200078e0a0f */
[----:B------:R-:W-:-:S03]  /*15a0*/  PRMT R21, R25, 0x9910, RZ ;  /* 0x0000991019157816 */ /* 0x000fc600000000ff */
[----:B------:R-:W-:Y:S01]  /*15b0*/  IMAD R20, R20, 0xe38f, RZ ;  /* 0x0000e38f14147824 */ /* 0x000fe200078e02ff */
[----:B------:R-:W-:Y:S01]  /*15c0*/  PRMT R27, R15, 0x7710, RZ ;  /* 0x000077100f1b7816 */ /* 0x000fe200000000ff */
[----:B------:R-:W-:-:S03]  /*15d0*/  IMAD R21, R21, 0x90, RZ ;  /* 0x0000009015157824 */ /* 0x000fc600078e02ff */
[----:B------:R-:W-:Y:S01]  /*15e0*/  SHF.R.U32.HI R15, RZ, 0x17, R20 ;  /* 0x00000017ff0f7819 */ /* 0x000fe20000011614 */
[----:B------:R-:W-:Y:S01]  /*15f0*/  IMAD.IADD R20, R22, 0x1, R27 ;  /* 0x0000000116147824 */ /* 0x000fe200078e021b */
[----:B------:R-:W-:Y:S02]  /*1600*/  IADD3 R21, PT, PT, RZ, -R21, RZ ;  /* 0x80000015ff157210 */ /* 0x000fe40007ffe0ff */
[C---:B------:R-:W-:Y:S01]  /*1610*/  PRMT R22, R15.reuse, 0x9910, RZ ;  /* 0x000099100f167816 */ /* 0x040fe200000000ff */
[----:B------:R-:W-:Y:S01]  /*1620*/  IMAD R15, R15, 0x240, R4 ;  /* 0x000002400f0f7824 */ /* 0x000fe200078e0204 */
[----:B------:R-:W-:Y:S02]  /*1630*/  PRMT R21, R21, 0x7710, RZ ;  /* 0x0000771015157816 */ /* 0x000fe400000000ff */
[----:B------:R-:W-:Y:S01]  /*1640*/  PRMT R24, R20, 0x9910, RZ ;  /* 0x0000991014187816 */ /* 0x000fe200000000ff */
[----:B------:R-:W-:Y:S02]  /*1650*/  IMAD R22, R22, 0x90, RZ ;  /* 0x0000009016167824 */ /* 0x000fe400078e02ff */
[----:B------:R-:W-:-:S02]  /*1660*/  IMAD.IADD R21, R14, 0x1, R21 ;  /* 0x000000010e157824 */ /* 0x000fc400078e0215 */
[----:B------:R-:W-:Y:S02]  /*1670*/  IMAD R14, R24, 0xab, RZ ;  /* 0x000000ab180e7824 */ /* 0x000fe400078e02ff */
[----:B------:R-:W-:Y:S01]  /*1680*/  IMAD.MOV R27, RZ, RZ, -R22 ;  /* 0x000000ffff1b7224 */ /* 0x000fe200078e0a16 */
[----:B------:R-:W-:Y:S02]  /*1690*/  PRMT R22, R21, 0x9910, RZ ;  /* 0x0000991015167816 */ /* 0x000fe400000000ff */
[----:B------:R-:W-:Y:S02]  /*16a0*/  LOP3.LUT R14, R14, 0xffff, RZ, 0xc0, !PT ;  /* 0x0000ffff0e0e7812 */ /* 0x000fe400078ec0ff */
[----:B------:R-:W-:Y:S01]  /*16b0*/  PRMT R27, R27, 0x7710, RZ ;  /* 0x000077101b1b7816 */ /* 0x000fe200000000ff */
[----:B------:R-:W-:Y:S01]  /*16c0*/  IMAD R22, R22, 0xab, RZ ;  /* 0x000000ab16167824 */ /* 0x000fe200078e02ff */
[----:B------:R-:W-:-:S03]  /*16d0*/  SHF.R.U32.HI R14, RZ, 0xb, R14 ;  /* 0x0000000bff0e7819 */ /* 0x000fc6000001160e */
[----:B------:R-:W-:Y:S01]  /*16e0*/  IMAD.IADD R12, R12, 0x1, R27 ;  /* 0x000000010c0c7824 */ /* 0x000fe200078e021b */
[----:B------:R-:W-:Y:S02]  /*16f0*/  LOP3.LUT R24, R14, 0xffff, RZ, 0xc0, !PT ;  /* 0x0000ffff0e187812 */ /* 0x000fe400078ec0ff */
[----:B------:R-:W-:Y:S02]  /*1700*/  LOP3.LUT R22, R22, 0xffff, RZ, 0xc0, !PT ;  /* 0x0000ffff16167812 */ /* 0x000fe400078ec0ff */
[----:B------:R-:W-:Y:S01]  /*1710*/  PRMT R26, R12, 0x9910, RZ ;  /* 0x000099100c1a7816 */ /* 0x000fe200000000ff */
[----:B------:R-:W-:Y:S01]  /*1720*/  IMAD R13, R24, 0x30, R13 ;  /* 0x00000030180d7824 */ /* 0x000fe200078e020d */
[----:B------:R-:W-:Y:S02]  /*1730*/  PRMT R24, R14, 0x9910, RZ ;  /* 0x000099100e187816 */ /* 0x000fe400000000ff */
[----:B------:R-:W-:Y:S02]  /*1740*/  SHF.R.U32.HI R14, RZ, 0xb, R22 ;  /* 0x0000000bff0e7819 */ /* 0x000fe40000011616 */
[----:B------:R-:W-:-:S02]  /*1750*/  MOV R22, R24 ;  /* 0x0000001800167202 */ /* 0x000fc40000000f00 */
[C---:B------:R-:W-:Y:S02]  /*1760*/  PRMT R24, R14.reuse, 0x9910, RZ ;  /* 0x000099100e187816 */ /* 0x040fe400000000ff */
[----:B------:R-:W-:Y:S01]  /*1770*/  LOP3.LUT R27, R14, 0xffff, RZ, 0xc0, !PT ;  /* 0x0000ffff0e1b7812 */ /* 0x000fe200078ec0ff */
[----:B------:R-:W-:Y:S02]  /*1780*/  IMAD R22, R22, 0xc, RZ ;  /* 0x0000000c16167824 */ /* 0x000fe400078e02ff */
[----:B------:R-:W-:Y:S02]  /*1790*/  IMAD R14, R25, 0x240, R4 ;  /* 0x00000240190e7824 */ /* 0x000fe400078e0204 */
[----:B------:R-:W-:Y:S02]  /*17a0*/  IMAD.MOV R25, RZ, RZ, -R22 ;  /* 0x000000ffff197224 */ /* 0x000fe400078e0a16 */
[----:B------:R-:W-:Y:S02]  /*17b0*/  IMAD R22, R24, 0xc, RZ ;  /* 0x0000000c18167824 */ /* 0x000fe400078e02ff */
[----:B------:R-:W-:Y:S01]  /*17c0*/  IMAD.MOV.U32 R24, RZ, RZ, R26 ;  /* 0x000000ffff187224 */ /* 0x000fe200078e001a */
[----:B------:R-:W-:Y:S01]  /*17d0*/  PRMT R25, R25, 0x7710, RZ ;  /* 0x0000771019197816 */ /* 0x000fe200000000ff */
[----:B------:R-:W-:-:S02]  /*17e0*/  IMAD.MOV R22, RZ, RZ, -R22 ;  /* 0x000000ffff167224 */ /* 0x000fc400078e0a16 */
[----:B------:R-:W-:Y:S01]  /*17f0*/  IMAD R24, R24, 0xab, RZ ;  /* 0x000000ab18187824 */ /* 0x000fe200078e02ff */
[----:B------:R-:W-:Y:S01]  /*1800*/  IADD3 R20, PT, PT, R20, R25, RZ ;  /* 0x0000001914147210 */ /* 0x000fe20007ffe0ff */
[----:B------:R-:W-:Y:S01]  /*1810*/  IMAD R14, R27, 0x30, R14 ;  /* 0x000000301b0e7824 */ /* 0x000fe200078e020e */
[----:B------:R-:W-:Y:S01]  /*1820*/  PRMT R26, R22, 0x7710, RZ ;  /* 0x00007710161a7816 */ /* 0x000fe200000000ff */
[----:B------:R-:W-:Y:S01]  /*1830*/  VIADD R22, R6, 0x303 ;  /* 0x0000030306167836 */ /* 0x000fe20000000000 */
[----:B------:R-:W-:Y:S02]  /*1840*/  LOP3.LUT R24, R24, 0xffff, RZ, 0xc0, !PT ;  /* 0x0000ffff18187812 */ /* 0x000fe400078ec0ff */
[----:B------:R-:W-:Y:S01]  /*1850*/  LOP3.LUT R20, R20, 0xff, RZ, 0xc0, !PT ;  /* 0x000000ff14147812 */ /* 0x000fe200078ec0ff */
[----:B------:R-:W-:Y:S01]  /*1860*/  IMAD.IADD R21, R21, 0x1, R26 ;  /* 0x0000000115157824 */ /* 0x000fe200078e021a */
[----:B------:R-:W-:Y:S02]  /*1870*/  LOP3.LUT R25, R22, 0xffff, RZ, 0xc0, !PT ;  /* 0x0000ffff16197812 */ /* 0x000fe400078ec0ff */
[----:B------:R-:W-:Y:S01]  /*1880*/  SHF.R.U32.HI R24, RZ, 0xb, R24 ;  /* 0x0000000bff187819 */ /* 0x000fe20000011618 */
[----:B------:R-:W-:Y:S01]  /*1890*/  IMAD R13, R20, 0x4, R13 ;  /* 0x00000004140d7824 */ /* 0x000fe200078e020d */
[----:B------:R-:W-:Y:S01]  /*18a0*/  LOP3.LUT R21, R21, 0xff, RZ, 0xc0, !PT ;  /* 0x000000ff15157812 */ /* 0x000fe200078ec0ff */
[----:B------:R-:W-:Y:S01]  /*18b0*/  IMAD R25, R25, 0xe38f, RZ ;  /* 0x0000e38f19197824 */ /* 0x000fe200078e02ff */
[----:B------:R-:W-:-:S02]  /*18c0*/  LOP3.LUT R26, R24, 0xffff, RZ, 0xc0, !PT ;  /* 0x0000ffff181a7812 */ /* 0x000fc400078ec0ff */
[----:B------:R-:W-:Y:S01]  /*18d0*/  PRMT R24, R24, 0x9910, RZ ;  /* 0x0000991018187816 */ /* 0x000fe200000000ff */
[----:B------:R-:W-:Y:S01]  /*18e0*/  IMAD R14, R21, 0x4, R14 ;  /* 0x00000004150e7824 */ /* 0x000fe200078e020e */
[----:B------:R-:W-:Y:S01]  /*18f0*/  SHF.R.U32.HI R25, RZ, 0x17, R25 ;  /* 0x00000017ff197819 */ /* 0x000fe20000011619 */
[----:B------:R-:W-:Y:S02]  /*1900*/  IMAD R15, R26, 0x30, R15 ;  /* 0x000000301a0f7824 */ /* 0x000fe400078e020f */
[----:B------:R-:W-:Y:S01]  /*1910*/  IMAD R24, R24, 0xc, RZ ;  /* 0x0000000c18187824 */ /* 0x000fe200078e02ff */
[----:B------:R-:W-:-:S03]  /*1920*/  PRMT R26, R25, 0x9910, RZ ;  /* 0x00009910191a7816 */ /* 0x000fc600000000ff */
[----:B------:R-:W-:Y:S02]  /*1930*/  IMAD.MOV R24, RZ, RZ, -R24 ;  /* 0x000000ffff187224 */ /* 0x000fe400078e0a18 */
[----:B------:R-:W-:-:S04]  /*1940*/  IMAD R26, R26, 0x90, RZ ;  /* 0x000000901a1a7824 */ /* 0x000fc800078e02ff */
[----:B------:R-:W-:-:S05]  /*1950*/  IMAD.MOV R26, RZ, RZ, -R26 ;  /* 0x000000ffff1a7224 */ /* 0x000fca00078e0a1a */
[----:B------:R-:W-:-:S04]  /*1960*/  PRMT R27, R26, 0x7710, RZ ;  /* 0x000077101a1b7816 */ /* 0x000fc800000000ff */
[----:B------:R-:W-:Y:S02]  /*1970*/  IADD3 R22, PT, PT, R22, R27, RZ ;  /* 0x0000001b16167210 */ /* 0x000fe40007ffe0ff */
[----:B------:R-:W-:Y:S02]  /*1980*/  PRMT R27, R24, 0x7710, RZ ;  /* 0x00007710181b7816 */ /* 0x000fe400000000ff */
[----:B------:R-:W-:-:S03]  /*1990*/  PRMT R26, R22, 0x9910, RZ ;  /* 0x00009910161a7816 */ /* 0x000fc600000000ff */
[----:B------:R-:W-:Y:S02]  /*19a0*/  IMAD.IADD R24, R12, 0x1, R27 ;  /* 0x000000010c187824 */ /* 0x000fe400078e021b */
[----:B------:R-:W-:-:S03]  /*19b0*/  IMAD R26, R26, 0xab, RZ ;  /* 0x000000ab1a1a7824 */ /* 0x000fc600078e02ff */
[----:B------:R-:W-:Y:S02]  /*19c0*/  LOP3.LUT R24, R24, 0xff, RZ, 0xc0, !PT ;  /* 0x000000ff18187812 */ /* 0x000fe400078ec0ff */
[----:B------:R-:W-:-:S03]  /*19d0*/  LOP3.LUT R26, R26, 0xffff, RZ, 0xc0, !PT ;  /* 0x0000ffff1a1a7812 */ /* 0x000fc600078ec0ff */
[----:B------:R-:W-:Y:S01]  /*19e0*/  IMAD R15, R24, 0x4, R15 ;  /* 0x00000004180f7824 */ /* 0x000fe200078e020f */
[----:B------:R-:W-:-:S04]  /*19f0*/  SHF.R.U32.HI R26, RZ, 0xb, R26 ;  /* 0x0000000bff1a7819 */ /* 0x000fc8000001161a */
[C---:B------:R-:W-:Y:S02]  /*1a00*/  PRMT R12, R26.reuse, 0x9910, RZ ;  /* 0x000099101a0c7816 */ /* 0x040fe400000000ff */
[----:B------:R-:W-:-:S03]  /*1a10*/  LOP3.LUT R27, R26, 0xffff, RZ, 0xc0, !PT ;  /* 0x0000ffff1a1b7812 */ /* 0x000fc600078ec0ff */
[----:B------:R-:W-:-:S04]  /*1a20*/  IMAD R12, R12, 0xc, RZ ;  /* 0x0000000c0c0c7824 */ /* 0x000fc800078e02ff */
[----:B------:R-:W-:Y:S02]  /*1a30*/  IMAD.MOV R28, RZ, RZ, -R12 ;  /* 0x000000ffff1c7224 */ /* 0x000fe400078e0a0c */
[----:B------:R-:W-:-:S03]  /*1a40*/  IMAD R12, R25, 0x240, R4 ;  /* 0x00000240190c7824 */ /* 0x000fc600078e0204 */
[----:B------:R-:W-:Y:S01]  /*1a50*/  PRMT R25, R28, 0x7710, RZ ;  /* 0x000077101c197816 */ /* 0x000fe200000000ff */
[----:B------:R-:W-:-:S03]  /*1a60*/  IMAD R12, R27, 0x30, R12 ;  /* 0x000000301b0c7824 */ /* 0x000fc600078e020c */
[----:B------:R-:W-:-:S04]  /*1a70*/  IADD3 R22, PT, PT, R22, R25, RZ ;  /* 0x0000001916167210 */ /* 0x000fc80007ffe0ff */
[----:B------:R-:W-:-:S04]  /*1a80*/  LOP3.LUT R25, R22, 0xff, RZ, 0xc0, !PT ;  /* 0x000000ff16197812 */ /* 0x000fc800078ec0ff */
[----:B------:R-:W-:Y:S01]  /*1a90*/  LEA R12, R25, R12, 0x2 ;  /* 0x0000000c190c7211 */ /* 0x000fe200078e10ff */
[----:B--2---:R1:W-:Y:S04]  /*1aa0*/  STS [R13], R8 ;  /* 0x000000080d007388 */ /* 0x0043e80000000800 */
[----:B------:R1:W-:Y:S04]  /*1ab0*/  STS [R14], R9 ;  /* 0x000000090e007388 */ /* 0x0003e80000000800 */
[----:B------:R1:W-:Y:S04]  /*1ac0*/  STS [R15], R10 ;  /* 0x0000000a0f007388 */ /* 0x0003e80000000800 */
[----:B------:R1:W-:Y:S02]  /*1ad0*/  STS [R12], R11 ;  /* 0x0000000b0c007388 */ /* 0x0003e40000000800 */
.L_x_9:
[----:B------:R-:W-:Y:S05]  /*1ae0*/  BSYNC.RECONVERGENT B0 ;  /* 0x0000000000007941 */ /* 0x000fea0003800200 */
.L_x_8:
[----:B01----:R-:W-:Y:S01]  /*1af0*/  IMAD.MOV.U32 R13, RZ, RZ, RZ ;  /* 0x000000ffff0d7224 */ /* 0x003fe200078e00ff */
[----:B------:R-:W-:-:S07]  /*1b00*/  LEA R12, R0, R23, 0x18 ;  /* 0x00000017000c7211 */ /* 0x000fce00078ec0ff */
.L_x_10:
[----:B------:R-:W-:-:S04]  /*1b10*/  IMAD R15, R13, 0x100, R6 ;  /* 0x000001000d0f7824 */ /* 0x000fc800078e0206 */
[----:B0-----:R-:W-:-:S06]  /*1b20*/  IMAD.WIDE.U32 R8, R15, 0x4, R18 ;  /* 0x000000040f087825 */ /* 0x001fcc00078e0012 */
[----:B------:R-:W2:Y:S01]  /*1b30*/  LDG.E.128 R8, desc[UR6][R8.64] ;  /* 0x0000000608087981 */ /* 0x000ea2000c1e1d00 */
[----:B------:R-:W-:Y:S01]  /*1b40*/  IMAD.HI.U32 R14, R15, 0x1b4e81b5, RZ ;  /* 0x1b4e81b50f0e7827 */ /* 0x000fe200078e00ff */
[----:B------:R-:W-:-:S03]  /*1b50*/  IADD3 R13, PT, PT, R13, 0x1, RZ ;  /* 0x000000010d0d7810 */ /* 0x000fc60007ffe0ff */
[----:B------:R-:W-:Y:S01]  /*1b60*/  VIADD R22, R15, 0x1 ;  /* 0x000000010f167836 */ /* 0x000fe20000000000 */
[----:B------:R-:W-:Y:S02]  /*1b70*/  SHF.R.U32.HI R14, RZ, 0x4, R14 ;  /* 0x00000004ff0e7819 */ /* 0x000fe4000001160e */
[----:B------:R-:W-:-:S03]  /*1b80*/  ISETP.NE.AND P1, PT, R13, 0x9, PT ;  /* 0x000000090d00780c */ /* 0x000fc60003f25270 */
[C---:B------:R-:W-:Y:S02]  /*1b90*/  IMAD R20, R14.reuse, -0x96, R15 ;  /* 0xffffff6a0e147824 */ /* 0x040fe400078e020f */
[----:B------:R-:W-:-:S03]  /*1ba0*/  IMAD R14, R14, 0x258, R12 ;  /* 0x000002580e0e7824 */ /* 0x000fc600078e020c */
[----:B------:R-:W-:-:S05]  /*1bb0*/  PRMT R21, R20, 0x9910, RZ ;  /* 0x0000991014157816 */ /* 0x000fca00000000ff */
[----:B------:R-:W-:-:S05]  /*1bc0*/  IMAD R21, R21, 0x29, RZ ;  /* 0x0000002915157824 */ /* 0x000fca00078e02ff */
[----:B------:R-:W-:Y:S01]  /*1bd0*/  LOP3.LUT R23, R21, 0xffff, RZ, 0xc0, !PT ;  /* 0x0000ffff15177812 */ /* 0x000fe200078ec0ff */
[----:B------:R-:W-:-:S03]  /*1be0*/  IMAD.HI.U32 R21, R22, 0x1b4e81b5, RZ ;  /* 0x1b4e81b516157827 */ /* 0x000fc600078e00ff */
[----:B------:R-:W-:Y:S02]  /*1bf0*/  SHF.R.U32.HI R23, RZ, 0xa, R23 ;  /* 0x0000000aff177819 */ /* 0x000fe40000011617 */
[----:B------:R-:W-:Y:S02]  /*1c00*/  SHF.R.U32.HI R21, RZ, 0x4, R21 ;  /* 0x00000004ff157819 */ /* 0x000fe40000011615 */
[----:B------:R-:W-:-:S03]  /*1c10*/  PRMT R24, R23, 0x9910, RZ ;  /* 0x0000991017187816 */ /* 0x000fc600000000ff */
[C---:B------:R-:W-:Y:S02]  /*1c20*/  IMAD R22, R21.reuse, -0x96, R22 ;  /* 0xffffff6a15167824 */ /* 0x040fe400078e0216 */
[----:B------:R-:W-:Y:S02]  /*1c30*/  IMAD R24, R24, 0x19, RZ ;  /* 0x0000001918187824 */ /* 0x000fe400078e02ff */
[----:B------:R-:W-:Y:S01]  /*1c40*/  IMAD R21, R21, 0x258, R12 ;  /* 0x0000025815157824 */ /* 0x000fe200078e020c */
[----:B------:R-:W-:Y:S02]  /*1c50*/  PRMT R26, R22, 0x9910, RZ ;  /* 0x00009910161a7816 */ /* 0x000fe400000000ff */
[----:B------:R-:W-:-:S03]  /*1c60*/  IADD3 R25, PT, PT, RZ, -R24, RZ ;  /* 0x80000018ff197210 */ /* 0x000fc60007ffe0ff */
[----:B------:R-:W-:Y:S01]  /*1c70*/  IMAD.MOV.U32 R24, RZ, RZ, R26 ;  /* 0x000000ffff187224 */ /* 0x000fe200078e001a */
[----:B------:R-:W-:-:S03]  /*1c80*/  PRMT R25, R25, 0x7710, RZ ;  /* 0x0000771019197816 */ /* 0x000fc600000000ff */
[----:B------:R-:W-:Y:S02]  /*1c90*/  IMAD R24, R24, 0x29, RZ ;  /* 0x0000002918187824 */ /* 0x000fe400078e02ff */
[----:B------:R-:W-:Y:S01]  /*1ca0*/  IMAD.IADD R20, R20, 0x1, R25 ;  /* 0x0000000114147824 */ /* 0x000fe200078e0219 */
[----:B------:R-:W-:Y:S02]  /*1cb0*/  LOP3.LUT R25, R23, 0xffff, RZ, 0xc0, !PT ;  /* 0x0000ffff17197812 */ /* 0x000fe400078ec0ff */
[----:B------:R-:W-:Y:S02]  /*1cc0*/  LOP3.LUT R26, R24, 0xffff, RZ, 0xc0, !PT ;  /* 0x0000ffff181a7812 */ /* 0x000fe400078ec0ff */
[----:B------:R-:W-:Y:S01]  /*1cd0*/  LOP3.LUT R24, R20, 0xff, RZ, 0xc0, !PT ;  /* 0x000000ff14187812 */ /* 0x000fe200078ec0ff */
[----:B------:R-:W-:Y:S01]  /*1ce0*/  IMAD R14, R25, 0x64, R14 ;  /* 0x00000064190e7824 */ /* 0x000fe200078e020e */
[----:B------:R-:W-:-:S03]  /*1cf0*/  SHF.R.U32.HI R23, RZ, 0xa, R26 ;  /* 0x0000000aff177819 */ /* 0x000fc6000001161a */
[----:B------:R-:W-:Y:S01]  /*1d00*/  IMAD R24, R24, 0x34, RZ ;  /* 0x0000003418187824 */ /* 0x000fe200078e02ff */
[C---:B------:R-:W-:Y:S02]  /*1d10*/  PRMT R26, R23.reuse, 0x9910, RZ ;  /* 0x00009910171a7816 */ /* 0x040fe400000000ff */
[----:B------:R-:W-:Y:S02]  /*1d20*/  LOP3.LUT R28, R23, 0xffff, RZ, 0xc0, !PT ;  /* 0x0000ffff171c7812 */ /* 0x000fe400078ec0ff */
[----:B------:R-:W-:Y:S01]  /*1d30*/  SHF.R.U32.HI R25, RZ, 0x8, R24 ;  /* 0x00000008ff197819 */ /* 0x000fe20000011618 */
[----:B------:R-:W-:Y:S02]  /*1d40*/  IMAD.MOV.U32 R24, RZ, RZ, R26 ;  /* 0x000000ffff187224 */ /* 0x000fe400078e001a */
[----:B------:R-:W-:Y:S01]  /*1d50*/  IMAD R21, R28, 0x64, R21 ;  /* 0x000000641c157824 */ /* 0x000fe200078e0215 */
[----:B------:R-:W-:Y:S01]  /*1d60*/  PRMT R26, R25, 0x9910, RZ ;  /* 0x00009910191a7816 */ /* 0x000fe200000000ff */
[----:B------:R-:W-:-:S02]  /*1d70*/  IMAD R24, R24, 0x19, RZ ;  /* 0x0000001918187824 */ /* 0x000fc400078e02ff */
[----:B------:R-:W-:Y:S02]  /*1d80*/  IMAD R14, R25, 0x14, R14 ;  /* 0x00000014190e7824 */ /* 0x000fe400078e020e */
[----:B------:R-:W-:Y:S01]  /*1d90*/  IMAD R23, R26, 0x5, RZ ;  /* 0x000000051a177824 */ /* 0x000fe200078e02ff */
[----:B------:R-:W-:-:S03]  /*1da0*/  IADD3 R24, PT, PT, RZ, -R24, RZ ;  /* 0x80000018ff187210 */ /* 0x000fc60007ffe0ff */
[----:B------:R-:W-:Y:S01]  /*1db0*/  IMAD.MOV R23, RZ, RZ, -R23 ;  /* 0x000000ffff177224 */ /* 0x000fe200078e0a17 */
[----:B------:R-:W-:Y:S01]  /*1dc0*/  PRMT R27, R24, 0x7710, RZ ;  /* 0x00007710181b7816 */ /* 0x000fe200000000ff */
[----:B------:R-:W-:-:S03]  /*1dd0*/  VIADD R24, R15, 0x2 ;  /* 0x000000020f187836 */ /* 0x000fc60000000000 */
[----:B------:R-:W-:Y:S01]  /*1de0*/  PRMT R23, R23, 0x7710, RZ ;  /* 0x0000771017177816 */ /* 0x000fe200000000ff */
[----:B------:R-:W-:Y:S02]  /*1df0*/  IMAD.IADD R22, R22, 0x1, R27 ;  /* 0x0000000116167824 */ /* 0x000fe400078e021b */
[----:B------:R-:W-:Y:S01]  /*1e00*/  IMAD.HI.U32 R26, R24, 0x1b4e81b5, RZ ;  /* 0x1b4e81b5181a7827 */ /* 0x000fe200078e00ff */
[----:B------:R-:W-:Y:S02]  /*1e10*/  IADD3 R20, PT, PT, R20, R23, RZ ;  /* 0x0000001714147210 */ /* 0x000fe40007ffe0ff */
[----:B------:R-:W-:-:S05]  /*1e20*/  LOP3.LUT R23, R22, 0xff, RZ, 0xc0, !PT ;  /* 0x000000ff16177812 */ /* 0x000fca00078ec0ff */
[----:B------:R-:W-:Y:S01]  /*1e30*/  IMAD R25, R23, 0x34, RZ ;  /* 0x0000003417197824 */ /* 0x000fe200078e02ff */
[----:B------:R-:W-:-:S04]  /*1e40*/  SHF.R.U32.HI R23, RZ, 0x4, R26 ;  /* 0x00000004ff177819 */ /* 0x000fc8000001161a */
[----:B------:R-:W-:Y:S01]  /*1e50*/  SHF.R.U32.HI R26, RZ, 0x8, R25 ;  /* 0x00000008ff1a7819 */ /* 0x000fe20000011619 */
[C---:B------:R-:W-:Y:S02]  /*1e60*/  IMAD R24, R23.reuse, -0x96, R24 ;  /* 0xffffff6a17187824 */ /* 0x040fe400078e0218 */
[----:B------:R-:W-:Y:S01]  /*1e70*/  IMAD R23, R23, 0x258, R12 ;  /* 0x0000025817177824 */ /* 0x000fe200078e020c */
[C---:B------:R-:W-:Y:S01]  /*1e80*/  PRMT R25, R26.reuse, 0x9910, RZ ;  /* 0x000099101a197816 */ /* 0x040fe200000000ff */
[----:B------:R-:W-:Y:S01]  /*1e90*/  IMAD R21, R26, 0x14, R21 ;  /* 0x000000141a157824 */ /* 0x000fe200078e0215 */
[----:B------:R-:W-:-:S03]  /*1ea0*/  PRMT R26, R24, 0x9910, RZ ;  /* 0x00009910181a7816 */ /* 0x000fc600000000ff */
[----:B------:R-:W-:Y:S02]  /*1eb0*/  IMAD R25, R25, 0x5, RZ ;  /* 0x0000000519197824 */ /* 0x000fe400078e02ff */
[----:B------:R-:W-:Y:S02]  /*1ec0*/  IMAD R26, R26, 0x29, RZ ;  /* 0x000000291a1a7824 */ /* 0x000fe400078e02ff */
[----:B------:R-:W-:-:S03]  /*1ed0*/  IMAD.MOV R27, RZ, RZ, -R25 ;  /* 0x000000ffff1b7224 */ /* 0x000fc600078e0a19 */
[----:B------:R-:W-:Y:S02]  /*1ee0*/  LOP3.LUT R25, R26, 0xffff, RZ, 0xc0, !PT ;  /* 0x0000ffff1a197812 */ /* 0x000fe400078ec0ff */
[----:B------:R-:W-:Y:S02]  /*1ef0*/  PRMT R27, R27, 0x7710, RZ ;  /* 0x000077101b1b7816 */ /* 0x000fe400000000ff */
[----:B------:R-:W-:-:S03]  /*1f00*/  SHF.R.U32.HI R25, RZ, 0xa, R25 ;  /* 0x0000000aff197819 */ /* 0x000fc60000011619 */
[----:B------:R-:W-:Y:S01]  /*1f10*/  IMAD.IADD R22, R22, 0x1, R27 ;  /* 0x0000000116167824 */ /* 0x000fe200078e021b */
[C---:B------:R-:W-:Y:S02]  /*1f20*/  PRMT R26, R25.reuse, 0x9910, RZ ;  /* 0x00009910191a7816 */ /* 0x040fe400000000ff */
[----:B------:R-:W-:Y:S02]  /*1f30*/  LOP3.LUT R28, R25, 0xffff, RZ, 0xc0, !PT ;  /* 0x0000ffff191c7812 */ /* 0x000fe400078ec0ff */
[----:B------:R-:W-:Y:S01]  /*1f40*/  LOP3.LUT R22, R22, 0xff, RZ, 0xc0, !PT ;  /* 0x000000ff16167812 */ /* 0x000fe200078ec0ff */
[----:B------:R-:W-:Y:S02]  /*1f50*/  IMAD R26, R26, 0x19, RZ ;  /* 0x000000191a1a7824 */ /* 0x000fe400078e02ff */
[----:B------:R-:W-:Y:S02]  /*1f60*/  IMAD R23, R28, 0x64, R23 ;  /* 0x000000641c177824 */ /* 0x000fe400078e0217 */
[----:B------:R-:W-:-:S02]  /*1f70*/  IMAD.MOV R26, RZ, RZ, -R26 ;  /* 0x000000ffff1a7224 */ /* 0x000fc400078e0a1a */
[----:B------:R-:W-:-:S03]  /*1f80*/  IMAD R22, R22, 0x4, R21 ;  /* 0x0000000416167824 */ /* 0x000fc600078e0215 */
[----:B------:R-:W-:-:S04]  /*1f90*/  PRMT R27, R26, 0x7710, RZ ;  /* 0x000077101a1b7816 */ /* 0x000fc800000000ff */
[----:B------:R-:W-:-:S04]  /*1fa0*/  IADD3 R24, PT, PT, R24, R27, RZ ;  /* 0x0000001b18187210 */ /* 0x000fc80007ffe0ff */
[----:B------:R-:W-:-:S05]  /*1fb0*/  LOP3.LUT R26, R24, 0xff, RZ, 0xc0, !PT ;  /* 0x000000ff181a7812 */ /* 0x000fca00078ec0ff */
[----:B------:R-:W-:-:S05]  /*1fc0*/  IMAD R26, R26, 0x34, RZ ;  /* 0x000000341a1a7824 */ /* 0x000fca00078e02ff */
[----:B------:R-:W-:-:S04]  /*1fd0*/  SHF.R.U32.HI R26, RZ, 0x8, R26 ;  /* 0x00000008ff1a7819 */ /* 0x000fc8000001161a */
[C---:B------:R-:W-:Y:S01]  /*1fe0*/  PRMT R25, R26.reuse, 0x9910, RZ ;  /* 0x000099101a197816 */ /* 0x040fe200000000ff */
[----:B------:R-:W-:Y:S02]  /*1ff0*/  IMAD R23, R26, 0x14, R23 ;  /* 0x000000141a177824 */ /* 0x000fe400078e0217 */
[----:B------:R-:W-:Y:S02]  /*2000*/  VIADD R26, R15, 0x3 ;  /* 0x000000030f1a7836 */ /* 0x000fe40000000000 */
[----:B------:R-:W-:Y:S02]  /*2010*/  IMAD R25, R25, 0x5, RZ ;  /* 0x0000000519197824 */ /* 0x000fe400078e02ff */
[----:B------:R-:W-:-:S04]  /*2020*/  IMAD.HI.U32 R15, R26, 0x1b4e81b5, RZ ;  /* 0x1b4e81b51a0f7827 */ /* 0x000fc800078e00ff */
[----:B------:R-:W-:Y:S01]  /*2030*/  IMAD.MOV R25, RZ, RZ, -R25 ;  /* 0x000000ffff197224 */ /* 0x000fe200078e0a19 */
[----:B------:R-:W-:-:S04]  /*2040*/  SHF.R.U32.HI R15, RZ, 0x4, R15 ;  /* 0x00000004ff0f7819 */ /* 0x000fc8000001160f */
[----:B------:R-:W-:Y:S01]  /*2050*/  PRMT R25, R25, 0x7710, RZ ;  /* 0x0000771019197816 */ /* 0x000fe200000000ff */
[C---:B------:R-:W-:Y:S02]  /*2060*/  IMAD R26, R15.reuse, -0x96, R26 ;  /* 0xffffff6a0f1a7824 */ /* 0x040fe400078e021a */
[----:B------:R-:W-:Y:S02]  /*2070*/  IMAD R15, R15, 0x258, R12 ;  /* 0x000002580f0f7824 */ /* 0x000fe400078e020c */
[----:B------:R-:W-:Y:S01]  /*2080*/  IMAD.IADD R24, R24, 0x1, R25 ;  /* 0x0000000118187824 */ /* 0x000fe200078e0219 */
[----:B------:R-:W-:-:S04]  /*2090*/  PRMT R25, R26, 0x9910, RZ ;  /* 0x000099101a197816 */ /* 0x000fc800000000ff */
[----:B------:R-:W-:Y:S01]  /*20a0*/  LOP3.LUT R24, R24, 0xff, RZ, 0xc0, !PT ;  /* 0x000000ff18187812 */ /* 0x000fe200078ec0ff */
[----:B------:R-:W-:-:S04]  /*20b0*/  IMAD R25, R25, 0x29, RZ ;  /* 0x0000002919197824 */ /* 0x000fc800078e02ff */
[----:B------:R-:W-:Y:S01]  /*20c0*/  IMAD R23, R24, 0x4, R23 ;  /* 0x0000000418177824 */ /* 0x000fe200078e0217 */
[----:B------:R-:W-:Y:S02]  /*20d0*/  LOP3.LUT R27, R25, 0xffff, RZ, 0xc0, !PT ;  /* 0x0000ffff191b7812 */ /* 0x000fe400078ec0ff */
[----:B------:R-:W-:Y:S02]  /*20e0*/  LOP3.LUT R25, R20, 0xff, RZ, 0xc0, !PT ;  /* 0x000000ff14197812 */ /* 0x000fe400078ec0ff */
[----:B------:R-:W-:Y:S02]  /*20f0*/  SHF.R.U32.HI R20, RZ, 0xa, R27 ;  /* 0x0000000aff147819 */ /* 0x000fe4000001161b */
[----:B------:R-:W-:Y:S02]  /*2100*/  LEA R25, R25, R14, 0x2 ;  /* 0x0000000e19197211 */ /* 0x000fe400078e10ff */
[C---:B------:R-:W-:Y:S02]  /*2110*/  PRMT R14, R20.reuse, 0x9910, RZ ;  /* 0x00009910140e7816 */ /* 0x040fe400000000ff */
[----:B------:R-:W-:-:S03]  /*2120*/  LOP3.LUT R20, R20, 0xffff, RZ, 0xc0, !PT ;  /* 0x0000ffff14147812 */ /* 0x000fc600078ec0ff */
[----:B------:R-:W-:Y:S02]  /*2130*/  IMAD R14, R14, 0x19, RZ ;  /* 0x000000190e0e7824 */ /* 0x000fe400078e02ff */
[----:B------:R-:W-:Y:S02]  /*2140*/  IMAD R15, R20, 0x64, R15 ;  /* 0x00000064140f7824 */ /* 0x000fe400078e020f */
[----:B------:R-:W-:-:S05]  /*2150*/  IMAD.MOV R14, RZ, RZ, -R14 ;  /* 0x000000ffff0e7224 */ /* 0x000fca00078e0a0e */
[----:B------:R-:W-:-:S05]  /*2160*/  PRMT R27, R14, 0x7710, RZ ;  /* 0x000077100e1b7816 */ /* 0x000fca00000000ff */
[----:B------:R-:W-:-:S05]  /*2170*/  IMAD.IADD R26, R26, 0x1, R27 ;  /* 0x000000011a1a7824 */ /* 0x000fca00078e021b */
[----:B------:R-:W-:-:S05]  /*2180*/  LOP3.LUT R14, R26, 0xff, RZ, 0xc0, !PT ;  /* 0x000000ff1a0e7812 */ /* 0x000fca00078ec0ff */
[----:B------:R-:W-:-:S05]  /*2190*/  IMAD R14, R14, 0x34, RZ ;  /* 0x000000340e0e7824 */ /* 0x000fca00078e02ff */
[----:B------:R-:W-:-:S04]  /*21a0*/  SHF.R.U32.HI R14, RZ, 0x8, R14 ;  /* 0x00000008ff0e7819 */ /* 0x000fc8000001160e */
[C---:B------:R-:W-:Y:S01]  /*21b0*/  PRMT R20, R14.reuse, 0x9910, RZ ;  /* 0x000099100e147816 */ /* 0x040fe200000000ff */
[----:B------:R-:W-:-:S04]  /*21c0*/  IMAD R15, R14, 0x14, R15 ;  /* 0x000000140e0f7824 */ /* 0x000fc800078e020f */
[----:B------:R-:W-:-:S04]  /*21d0*/  IMAD R20, R20, 0x5, RZ ;  /* 0x0000000514147824 */ /* 0x000fc800078e02ff */
[----:B------:R-:W-:-:S05]  /*21e0*/  IMAD.MOV R20, RZ, RZ, -R20 ;  /* 0x000000ffff147224 */ /* 0x000fca00078e0a14 */
[----:B------:R-:W-:-:S04]  /*21f0*/  PRMT R27, R20, 0x7710, RZ ;  /* 0x00007710141b7816 */ /* 0x000fc800000000ff */
[----:B------:R-:W-:-:S04]  /*2200*/  IADD3 R26, PT, PT, R26, R27, RZ ;  /* 0x0000001b1a1a7210 */ /* 0x000fc80007ffe0ff */
[----:B------:R-:W-:-:S05]  /*2210*/  LOP3.LUT R26, R26, 0xff, RZ, 0xc0, !PT ;  /* 0x000000ff1a1a7812 */ /* 0x000fca00078ec0ff */
[----:B------:R-:W-:Y:S01]  /*2220*/  IMAD R26, R26, 0x4, R15 ;  /* 0x000000041a1a7824 */ /* 0x000fe200078e020f */
[----:B--2---:R0:W-:Y:S04]  /*2230*/  STS [R25], R8 ;  /* 0x0000000819007388 */ /* 0x0041e80000000800 */
[----:B------:R0:W-:Y:S04]  /*2240*/  STS [R22], R9 ;  /* 0x0000000916007388 */ /* 0x0001e80000000800 */
[----:B------:R0:W-:Y:S04]  /*2250*/  STS [R23], R10 ;  /* 0x0000000a17007388 */ /* 0x0001e80000000800 */
[----:B------:R0:W-:Y:S01]  /*2260*/  STS [R26], R11 ;  /* 0x0000000b1a007388 */ /* 0x0001e20000000800 */
[----:B------:R-:W-:Y:S05]  /*2270*/  @P1 BRA `(.L_x_10) ;  /* 0xfffffff800241947 */ /* 0x000fea000383ffff */
[----:B------:R-:W-:Y:S04]  /*2280*/  BSSY.RECONVERGENT B0, `(.L_x_11) ;  /* 0x0000097000007945 */ /* 0x000fe80003800200 */
[----:B------:R-:W-:Y:S05]  /*2290*/  @P0 BRA `(.L_x_12) ;  /* 0x0000000800540947 */ /* 0x000fea0003800000 */
[----:B------:R-:W0:Y:S02]  /*22a0*/  LDCU.64 UR4, c[0x0][0x390] ;  /* 0x00007200ff0477ac */ /* 0x000e240008000a00 */
[----:B0-----:R-:W-:-:S04]  /*22b0*/  LEA R8, P0, R6, UR4, 0x2 ;  /* 0x0000000406087c11 */ /* 0x001fc8000f8010ff */
[----:B------:R-:W-:-:S06]  /*22c0*/  LEA.HI.X R9, R6, UR5, RZ, 0x2, P0 ;  /* 0x0000000506097c11 */ /* 0x000fcc00080f14ff */
[----:B------:R-:W2:Y:S01]  /*22d0*/  LDG.E.128 R8, desc[UR6][R8.64+0x2400] ;  /* 0x0024000608087981 */ /* 0x000ea2000c1e1d00 */
[C---:B------:R-:W-:Y:S01]  /*22e0*/  VIADD R13, R6.reuse, 0x900 ;  /* 0x00000900060d7836 */ /* 0x040fe20000000000 */
[C---:B------:R-:W-:Y:S01]  /*22f0*/  IADD3 R21, PT, PT, R6.reuse, 0x903, RZ ;  /* 0x0000090306157810 */ /* 0x040fe20007ffe0ff */
[C---:B------:R-:W-:Y:S02]  /*2300*/  VIADD R14, R6.reuse, 0x901 ;  /* 0x00000901060e7836 */ /* 0x040fe40000000000 */
[----:B------:R-:W-:Y:S01]  /*2310*/  VIADD R20, R6, 0x902 ;  /* 0x0000090206147836 */ /* 0x000fe20000000000 */
[----:B------:R-:W-:Y:S02]  /*2320*/  LOP3.LUT R15, R13, 0xffff, RZ, 0xc0, !PT ;  /* 0x0000ffff0d0f7812 */ /* 0x000fe400078ec0ff */
[----:B------:R-:W-:Y:S02]  /*2330*/  LOP3.LUT R18, R14, 0xffff, RZ, 0xc0, !PT ;  /* 0x0000ffff0e127812 */ /* 0x000fe400078ec0ff */
[----:B------:R-:W-:-:S02]  /*2340*/  SHF.R.U32.HI R15, RZ, 0x1, R15 ;  /* 0x00000001ff0f7819 */ /* 0x000fc4000001160f */
[----:B------:R-:W-:Y:S02]  /*2350*/  SHF.R.U32.HI R18, RZ, 0x1, R18 ;  /* 0x00000001ff127819 */ /* 0x000fe40000011612 */
[----:B------:R-:W-:Y:S02]  /*2360*/  LOP3.LUT R15, R15, 0xffff, RZ, 0xc0, !PT ;  /* 0x0000ffff0f0f7812 */ /* 0x000fe400078ec0ff */
[----:B------:R-:W-:-:S03]  /*2370*/  LOP3.LUT R18, R18, 0xffff, RZ, 0xc0, !PT ;  /* 0x0000ffff12127812 */ /* 0x000fc600078ec0ff */
[----:B------:R-:W-:Y:S02]  /*2380*/  IMAD R15, R15, 0xda75, RZ ;  /* 0x0000da750f0f7824 */ /* 0x000fe400078e02ff */
[----:B------:R-:W-:-:S03]  /*2390*/  IMAD R18, R18, 0xda75, RZ ;  /* 0x0000da7512127824 */ /* 0x000fc600078e02ff */
[----:B------:R-:W-:Y:S02]  /*23a0*/  SHF.R.U32.HI R15, RZ, 0x16, R15 ;  /* 0x00000016ff0f7819 */ /* 0x000fe4000001160f */
[----:B------:R-:W-:Y:S02]  /*23b0*/  SHF.R.U32.HI R19, RZ, 0x16, R18 ;  /* 0x00000016ff137819 */ /* 0x000fe40000011612 */
[C---:B------:R-:W-:Y:S01]  /*23c0*/  PRMT R22, R15.reuse, 0x9910, RZ ;  /* 0x000099100f167816 */ /* 0x040fe200000000ff */
[----:B------:R-:W-:Y:S01]  /*23d0*/  IMAD R15, R15, 0x258, R12 ;  /* 0x000002580f0f7824 */ /* 0x000fe200078e020c */
[----:B------:R-:W-:Y:S02]  /*23e0*/  LOP3.LUT R18, R20, 0xffff, RZ, 0xc0, !PT ;  /* 0x0000ffff14127812 */ /* 0x000fe400078ec0ff */
[----:B------:R-:W-:Y:S01]  /*23f0*/  PRMT R23, R19, 0x9910, RZ ;  /* 0x0000991013177816 */ /* 0x000fe200000000ff */
[----:B------:R-:W-:Y:S01]  /*2400*/  IMAD.MOV.U32 R6, RZ, RZ, R22 ;  /* 0x000000ffff067224 */ /* 0x000fe200078e0016 */
[----:B------:R-:W-:-:S02]  /*2410*/  LOP3.LUT R22, R21, 0xffff, RZ, 0xc0, !PT ;  /* 0x0000ffff15167812 */ /* 0x000fc400078ec0ff */
[----:B------:R-:W-:Y:S01]  /*2420*/  SHF.R.U32.HI R18, RZ, 0x1, R18 ;  /* 0x00000001ff127819 */ /* 0x000fe20000011612 */
[----:B------:R-:W-:Y:S01]  /*2430*/  IMAD R6, R6, 0x96, RZ ;  /* 0x0000009606067824 */ /* 0x000fe200078e02ff */
[----:B------:R-:W-:Y:S02]  /*2440*/  SHF.R.U32.HI R22, RZ, 0x1, R22 ;  /* 0x00000001ff167819 */ /* 0x000fe40000011616 */
[----:B------:R-:W-:Y:S01]  /*2450*/  LOP3.LUT R24, R18, 0xffff, RZ, 0xc0, !PT ;  /* 0x0000ffff12187812 */ /* 0x000fe200078ec0ff */
[----:B------:R-:W-:Y:S01]  /*2460*/  IMAD.MOV R6, RZ, RZ, -R6 ;  /* 0x000000ffff067224 */ /* 0x000fe200078e0a06 */
[----:B------:R-:W-:Y:S01]  /*2470*/  LOP3.LUT R22, R22, 0xffff, RZ, 0xc0, !PT ;  /* 0x0000ffff16167812 */ /* 0x000fe200078ec0ff */
[----:B------:R-:W-:Y:S02]  /*2480*/  IMAD R18, R23, 0x96, RZ ;  /* 0x0000009617127824 */ /* 0x000fe400078e02ff */
[----:B------:R-:W-:Y:S01]  /*2490*/  IMAD R23, R24, 0xda75, RZ ;  /* 0x0000da7518177824 */ /* 0x000fe200078e02ff */
[----:B------:R-:W-:Y:S01]  /*24a0*/  PRMT R6, R6, 0x7710, RZ ;  /* 0x0000771006067816 */ /* 0x000fe200000000ff */
[----:B------:R-:W-:-:S02]  /*24b0*/  IMAD R22, R22, 0xda75, RZ ;  /* 0x0000da7516167824 */ /* 0x000fc400078e02ff */
[----:B------:R-:W-:Y:S01]  /*24c0*/  IMAD.MOV R18, RZ, RZ, -R18 ;  /* 0x000000ffff127224 */ /* 0x000fe200078e0a12 */
[----:B------:R-:W-:Y:S02]  /*24d0*/  IADD3 R6, PT, PT, R13, R6, RZ ;  /* 0x000000060d067210 */ /* 0x000fe40007ffe0ff */
[----:B------:R-:W-:Y:S02]  /*24e0*/  SHF.R.U32.HI R23, RZ, 0x16, R23 ;  /* 0x00000016ff177819 */ /* 0x000fe40000011617 */
[----:B------:R-:W-:Y:S02]  /*24f0*/  SHF.R.U32.HI R13, RZ, 0x16, R22 ;  /* 0x00000016ff0d7819 */ /* 0x000fe40000011616 */
[----:B------:R-:W-:Y:S02]  /*2500*/  PRMT R25, R18, 0x7710, RZ ;  /* 0x0000771012197816 */ /* 0x000fe400000000ff */
[----:B------:R-:W-:Y:S02]  /*2510*/  PRMT R18, R6, 0x9910, RZ ;  /* 0x0000991006127816 */ /* 0x000fe400000000ff */
[----:B------:R-:W-:Y:S01]  /*2520*/  PRMT R22, R23, 0x9910, RZ ;  /* 0x0000991017167816 */ /* 0x000fe200000000ff */
[----:B------:R-:W-:Y:S01]  /*2530*/  IMAD.IADD R14, R14, 0x1, R25 ;  /* 0x000000010e0e7824 */ /* 0x000fe200078e0219 */
[----:B------:R-:W-:Y:S01]  /*2540*/  PRMT R24, R13, 0x9910, RZ ;  /* 0x000099100d187816 */ /* 0x000fe200000000ff */
[----:B------:R-:W-:-:S02]  /*2550*/  IMAD R18, R18, 0x29, RZ ;  /* 0x0000002912127824 */ /* 0x000fc400078e02ff */
[----:B------:R-:W-:Y:S02]  /*2560*/  IMAD R22, R22, 0x96, RZ ;  /* 0x0000009616167824 */ /* 0x000fe400078e02ff */
[----:B------:R-:W-:Y:S01]  /*2570*/  IMAD R24, R24, 0x96, RZ ;  /* 0x0000009618187824 */ /* 0x000fe200078e02ff */
[----:B------:R-:W-:Y:S01]  /*2580*/  LOP3.LUT R18, R18, 0xffff, RZ, 0xc0, !PT ;  /* 0x0000ffff12127812 */ /* 0x000fe200078ec0ff */
[----:B------:R-:W-:Y:S02]  /*2590*/  IMAD.MOV R22, RZ, RZ, -R22 ;  /* 0x000000ffff167224 */ /* 0x000fe400078e0a16 */
[----:B------:R-:W-:Y:S01]  /*25a0*/  IMAD.MOV R24, RZ, RZ, -R24 ;  /* 0x000000ffff187224 */ /* 0x000fe200078e0a18 */
[----:B------:R-:W-:Y:S01]  /*25b0*/  SHF.R.U32.HI R18, RZ, 0xa, R18 ;  /* 0x0000000aff127819 */ /* 0x000fe20000011612 */
[----:B------:R-:W-:Y:S01]  /*25c0*/  IMAD R13, R13, 0x258, R12 ;  /* 0x000002580d0d7824 */ /* 0x000fe200078e020c */
[----:B------:R-:W-:Y:S02]  /*25d0*/  PRMT R25, R22, 0x7710, RZ ;  /* 0x0000771016197816 */ /* 0x000fe400000000ff */
[----:B------:R-:W-:-:S02]  /*25e0*/  PRMT R22, R24, 0x7710, RZ ;  /* 0x0000771018167816 */ /* 0x000fc400000000ff */
[----:B------:R-:W-:Y:S02]  /*25f0*/  PRMT R24, R18, 0x9910, RZ ;  /* 0x0000991012187816 */ /* 0x000fe400000000ff */
[----:B------:R-:W-:Y:S01]  /*2600*/  IADD3 R20, PT, PT, R20, R25, RZ ;  /* 0x0000001914147210 */ /* 0x000fe20007ffe0ff */
[----:B------:R-:W-:Y:S01]  /*2610*/  IMAD.IADD R21, R21, 0x1, R22 ;  /* 0x0000000115157824 */ /* 0x000fe200078e0216 */
[----:B------:R-:W-:Y:S02]  /*2620*/  PRMT R25, R14, 0x9910, RZ ;  /* 0x000099100e197816 */ /* 0x000fe400000000ff */
[----:B------:R-:W-:Y:S01]  /*2630*/  LOP3.LUT R22, R18, 0xffff, RZ, 0xc0, !PT ;  /* 0x0000ffff12167812 */ /* 0x000fe200078ec0ff */
[----:B------:R-:W-:Y:S02]  /*2640*/  IMAD R18, R24, 0x19, RZ ;  /* 0x0000001918127824 */ /* 0x000fe400078e02ff */
[----:B------:R-:W-:Y:S02]  /*2650*/  IMAD.MOV.U32 R24, RZ, RZ, R25 ;  /* 0x000000ffff187224 */ /* 0x000fe400078e0019 */
[----:B------:R-:W-:-:S02]  /*2660*/  IMAD.MOV R25, RZ, RZ, -R18 ;  /* 0x000000ffff197224 */ /* 0x000fc400078e0a12 */
[----:B------:R-:W-:Y:S01]  /*2670*/  IMAD R15, R22, 0x64, R15 ;  /* 0x00000064160f7824 */ /* 0x000fe200078e020f */
[----:B------:R-:W-:Y:S01]  /*2680*/  PRMT R22, R20, 0x9910, RZ ;  /* 0x0000991014167816 */ /* 0x000fe200000000ff */
[----:B------:R-:W-:Y:S01]  /*2690*/  IMAD R18, R24, 0x29, RZ ;  /* 0x0000002918127824 */ /* 0x000fe200078e02ff */
[----:B------:R-:W-:Y:S02]  /*26a0*/  PRMT R25, R25, 0x7710, RZ ;  /* 0x0000771019197816 */ /* 0x000fe400000000ff */
[----:B------:R-:W-:Y:S02]  /*26b0*/  MOV R24, R22 ;  /* 0x0000001600187202 */ /* 0x000fe40000000f00 */
[----:B------:R-:W-:Y:S01]  /*26c0*/  LOP3.LUT R22, R18, 0xffff, RZ, 0xc0, !PT ;  /* 0x0000ffff12167812 */ /* 0x000fe200078ec0ff */
[----:B------:R-:W-:Y:S01]  /*26d0*/  IMAD.IADD R6, R6, 0x1, R25 ;  /* 0x0000000106067824 */ /* 0x000fe200078e0219 */
[----:B------:R-:W-:Y:S01]  /*26e0*/  PRMT R25, R21, 0x9910, RZ ;  /* 0x0000991015197816 */ /* 0x000fe200000000ff */
[----:B------:R-:W-:Y:S01]  /*26f0*/  IMAD R18, R24, 0x29, RZ ;  /* 0x0000002918127824 */ /* 0x000fe200078e02ff */
[----:B------:R-:W-:-:S03]  /*2700*/  SHF.R.U32.HI R22, RZ, 0xa, R22 ;  /* 0x0000000aff167819 */ /* 0x000fc60000011616 */
[----:B------:R-:W-:Y:S01]  /*2710*/  IMAD R25, R25, 0x29, RZ ;  /* 0x0000002919197824 */ /* 0x000fe200078e02ff */
[----:B------:R-:W-:Y:S01]  /*2720*/  LOP3.LUT R24, R18, 0xffff, RZ, 0xc0, !PT ;  /* 0x0000ffff12187812 */ /* 0x000fe200078ec0ff */
[--C-:B------:R-:W-:Y:S01]  /*2730*/  IMAD R18, R19, 0x258, R12.reuse ;  /* 0x0000025813127824 */ /* 0x100fe200078e020c */
[C---:B------:R-:W-:Y:S01]  /*2740*/  LOP3.LUT R27, R22.reuse, 0xffff, RZ, 0xc0, !PT ;  /* 0x0000ffff161b7812 */ /* 0x040fe200078ec0ff */
[----:B------:R-:W-:Y:S01]  /*2750*/  IMAD R19, R23, 0x258, R12 ;  /* 0x0000025817137824 */ /* 0x000fe200078e020c */
[----:B------:R-:W-:Y:S02]  /*2760*/  LOP3.LUT R25, R25, 0xffff, RZ, 0xc0, !PT ;  /* 0x0000ffff19197812 */ /* 0x000fe400078ec0ff */
[----:B------:R-:W-:Y:S01]  /*2770*/  SHF.R.U32.HI R24, RZ, 0xa, R24 ;  /* 0x0000000aff187819 */ /* 0x000fe20000011618 */
[----:B------:R-:W-:Y:S01]  /*2780*/  IMAD R18, R27, 0x64, R18 ;  /* 0x000000641b127824 */ /* 0x000fe200078e0212 */
[----:B------:R-:W-:Y:S02]  /*2790*/  PRMT R23, R22, 0x9910, RZ ;  /* 0x0000991016177816 */ /* 0x000fe400000000ff */
[----:B------:R-:W-:-:S02]  /*27a0*/  SHF.R.U32.HI R22, RZ, 0xa, R25 ;  /* 0x0000000aff167819 */ /* 0x000fc40000011619 */
[C---:B------:R-:W-:Y:S01]  /*27b0*/  LOP3.LUT R26, R24.reuse, 0xffff, RZ, 0xc0, !PT ;  /* 0x0000ffff181a7812 */ /* 0x040fe200078ec0ff */
[----:B------:R-:W-:Y:S01]  /*27c0*/  IMAD R23, R23, 0x19, RZ ;  /* 0x0000001917177824 */ /* 0x000fe200078e02ff */
[----:B------:R-:W-:Y:S02]  /*27d0*/  PRMT R24, R24, 0x9910, RZ ;  /* 0x0000991018187816 */ /* 0x000fe400000000ff */
[----:B------:R-:W-:Y:S01]  /*27e0*/  PRMT R25, R22, 0x9910, RZ ;  /* 0x0000991016197816 */ /* 0x000fe200000000ff */
[----:B------:R-:W-:Y:S02]  /*27f0*/  IMAD.MOV R23, RZ, RZ, -R23 ;  /* 0x000000ffff177224 */ /* 0x000fe400078e0a17 */
[----:B------:R-:W-:Y:S02]  /*2800*/  IMAD R24, R24, 0x19, RZ ;  /* 0x0000001918187824 */ /* 0x000fe400078e02ff */
[----:B------:R-:W-:Y:S01]  /*2810*/  IMAD R25, R25, 0x19, RZ ;  /* 0x0000001919197824 */ /* 0x000fe200078e02ff */
[----:B------:R-:W-:Y:S01]  /*2820*/  PRMT R23, R23, 0x7710, RZ ;  /* 0x0000771017177816 */ /* 0x000fe200000000ff */
[----:B------:R-:W-:-:S02]  /*2830*/  IMAD.MOV R24, RZ, RZ, -R24 ;  /* 0x000000ffff187224 */ /* 0x000fc400078e0a18 */
[----:B------:R-:W-:Y:S01]  /*2840*/  IMAD R19, R26, 0x64, R19 ;  /* 0x000000641a137824 */ /* 0x000fe200078e0213 */
[----:B------:R-:W-:Y:S01]  /*2850*/  IADD3 R25, PT, PT, RZ, -R25, RZ ;  /* 0x80000019ff197210 */ /* 0x000fe20007ffe0ff */
[----:B------:R-:W-:Y:S01]  /*2860*/  IMAD.IADD R14, R14, 0x1, R23 ;  /* 0x000000010e0e7824 */ /* 0x000fe200078e0217 */
[----:B------:R-:W-:Y:S02]  /*2870*/  PRMT R27, R24, 0x7710, RZ ;  /* 0x00007710181b7816 */ /* 0x000fe400000000ff */
[----:B------:R-:W-:Y:S02]  /*2880*/  PRMT R26, R25, 0x7710, RZ ;  /* 0x00007710191a7816 */ /* 0x000fe400000000ff */
[----:B------:R-:W-:Y:S01]  /*2890*/  LOP3.LUT R23, R6, 0xff, RZ, 0xc0, !PT ;  /* 0x000000ff06177812 */ /* 0x000fe200078ec0ff */
[----:B------:R-:W-:Y:S01]  /*28a0*/  IMAD.IADD R20, R20, 0x1, R27 ;  /* 0x0000000114147824 */ /* 0x000fe200078e021b */
[----:B------:R-:W-:Y:S01]  /*28b0*/  LOP3.LUT R24, R22, 0xffff, RZ, 0xc0, !PT ;  /* 0x0000ffff16187812 */ /* 0x000fe200078ec0ff */
[----:B------:R-:W-:Y:S01]  /*28c0*/  IMAD.IADD R21, R21, 0x1, R26 ;  /* 0x0000000115157824 */ /* 0x000fe200078e021a */
[----:B------:R-:W-:Y:S01]  /*28d0*/  LOP3.LUT R22, R14, 0xff, RZ, 0xc0, !PT ;  /* 0x000000ff0e167812 */ /* 0x000fe200078ec0ff */
[----:B------:R-:W-:Y:S01]  /*28e0*/  IMAD R23, R23, 0x34, RZ ;  /* 0x0000003417177824 */ /* 0x000fe200078e02ff */
[----:B------:R-:W-:Y:S01]  /*28f0*/  LOP3.LUT R25, R20, 0xff, RZ, 0xc0, !PT ;  /* 0x000000ff14197812 */ /* 0x000fe200078ec0ff */
[----:B------:R-:W-:Y:S01]  /*2900*/  IMAD R13, R24, 0x64, R13 ;  /* 0x00000064180d7824 */ /* 0x000fe200078e020d */
[----:B------:R-:W-:Y:S01]  /*2910*/  LOP3.LUT R26, R21, 0xff, RZ, 0xc0, !PT ;  /* 0x000000ff151a7812 */ /* 0x000fe200078ec0ff */
[----:B------:R-:W-:Y:S01]  /*2920*/  IMAD R24, R22, 0x34, RZ ;  /* 0x0000003416187824 */ /* 0x000fe200078e02ff */
[----:B------:R-:W-:Y:S01]  /*2930*/  SHF.R.U32.HI R22, RZ, 0x8, R23 ;  /* 0x00000008ff167819 */ /* 0x000fe20000011617 */
[----:B------:R-:W-:-:S02]  /*2940*/  IMAD R25, R25, 0x34, RZ ;  /* 0x0000003419197824 */ /* 0x000fc400078e02ff */
[----:B------:R-:W-:Y:S01]  /*2950*/  IMAD R26, R26, 0x34, RZ ;  /* 0x000000341a1a7824 */ /* 0x000fe200078e02ff */
[C---:B------:R-:W-:Y:S01]  /*2960*/  PRMT R27, R22.reuse, 0x9910, RZ ;  /* 0x00009910161b7816 */ /* 0x040fe200000000ff */
[----:B------:R-:W-:Y:S01]  /*2970*/  IMAD R15, R22, 0x14, R15 ;  /* 0x00000014160f7824 */ /* 0x000fe200078e020f */
[----:B------:R-:W-:Y:S02]  /*2980*/  SHF.R.U32.HI R23, RZ, 0x8, R24 ;  /* 0x00000008ff177819 */ /* 0x000fe40000011618 */
[----:B------:R-:W-:Y:S02]  /*2990*/  SHF.R.U32.HI R24, RZ, 0x8, R25 ;  /* 0x00000008ff187819 */ /* 0x000fe40000011619 */
[----:B------:R-:W-:Y:S01]  /*29a0*/  SHF.R.U32.HI R22, RZ, 0x8, R26 ;  /* 0x00000008ff167819 */ /* 0x000fe2000001161a */
[----:B------:R-:W-:Y:S01]  /*29b0*/  IMAD R18, R23, 0x14, R18 ;  /* 0x0000001417127824 */ /* 0x000fe200078e0212 */
[----:B------:R-:W-:Y:S01]  /*29c0*/  MOV R25, R27 ;  /* 0x0000001b00197202 */ /* 0x000fe20000000f00 */
[C---:B------:R-:W-:Y:S01]  /*29d0*/  IMAD R19, R24.reuse, 0x14, R19 ;  /* 0x0000001418137824 */ /* 0x040fe200078e0213 */
[----:B------:R-:W-:Y:S01]  /*29e0*/  PRMT R26, R24, 0x9910, RZ ;  /* 0x00009910181a7816 */ /* 0x000fe200000000ff */
[C---:B------:R-:W-:Y:S01]  /*29f0*/  IMAD R13, R22.reuse, 0x14, R13 ;  /* 0x00000014160d7824 */ /* 0x040fe200078e020d */
[----:B------:R-:W-:Y:S01]  /*2a00*/  PRMT R22, R22, 0x9910, RZ ;  /* 0x0000991016167816 */ /* 0x000fe200000000ff */
[----:B------:R-:W-:Y:S01]  /*2a10*/  IMAD R24, R25, 0x5, RZ ;  /* 0x0000000519187824 */ /* 0x000fe200078e02ff */
[----:B------:R-:W-:-:S03]  /*2a20*/  PRMT R23, R23, 0x9910, RZ ;  /* 0x0000991017177816 */ /* 0x000fc600000000ff */
[----:B------:R-:W-:Y:S02]  /*2a30*/  IMAD.MOV R25, RZ, RZ, -R24 ;  /* 0x000000ffff197224 */ /* 0x000fe400078e0a18 */
[----:B------:R-:W-:Y:S02]  /*2a40*/  IMAD.MOV.U32 R24, RZ, RZ, R22 ;  /* 0x000000ffff187224 */ /* 0x000fe400078e0016 */
[----:B------:R-:W-:Y:S01]  /*2a50*/  IMAD R22, R23, 0x5, RZ ;  /* 0x0000000517167824 */ /* 0x000fe200078e02ff */
[----:B------:R-:W-:Y:S01]  /*2a60*/  PRMT R25, R25, 0x7710, RZ ;  /* 0x0000771019197816 */ /* 0x000fe200000000ff */
[----:B------:R-:W-:Y:S02]  /*2a70*/  IMAD R24, R24, 0x5, RZ ;  /* 0x0000000518187824 */ /* 0x000fe400078e02ff */
[----:B------:R-:W-:Y:S01]  /*2a80*/  IMAD R23, R26, 0x5, RZ ;  /* 0x000000051a177824 */ /* 0x000fe200078e02ff */
[----:B------:R-:W-:Y:S01]  /*2a90*/  IADD3 R22, PT, PT, RZ, -R22, RZ ;  /* 0x80000016ff167210 */ /* 0x000fe20007ffe0ff */
[----:B------:R-:W-:-:S02]  /*2aa0*/  IMAD.MOV R24, RZ, RZ, -R24 ;  /* 0x000000ffff187224 */ /* 0x000fc400078e0a18 */
[----:B------:R-:W-:Y:S02]  /*2ab0*/  IMAD.IADD R6, R6, 0x1, R25 ;  /* 0x0000000106067824 */ /* 0x000fe400078e0219 */
[----:B------:R-:W-:Y:S01]  /*2ac0*/  IMAD.MOV R25, RZ, RZ, -R23 ;  /* 0x000000ffff197224 */ /* 0x000fe200078e0a17 */
[----:B------:R-:W-:Y:S02]  /*2ad0*/  PRMT R23, R22, 0x7710, RZ ;  /* 0x0000771016177816 */ /* 0x000fe400000000ff */
[----:B------:R-:W-:Y:S02]  /*2ae0*/  PRMT R22, R24, 0x7710, RZ ;  /* 0x0000771018167816 */ /* 0x000fe400000000ff */
[----:B------:R-:W-:Y:S01]  /*2af0*/  PRMT R25, R25, 0x7710, RZ ;  /* 0x0000771019197816 */ /* 0x000fe200000000ff */
[----:B------:R-:W-:Y:S01]  /*2b00*/  IMAD.IADD R14, R14, 0x1, R23 ;  /* 0x000000010e0e7824 */ /* 0x000fe200078e0217 */
[----:B------:R-:W-:Y:S01]  /*2b10*/  LOP3.LUT R6, R6, 0xff, RZ, 0xc0, !PT ;  /* 0x000000ff06067812 */ /* 0x000fe200078ec0ff */
[----:B------:R-:W-:Y:S01]  /*2b20*/  IMAD.IADD R22, R21, 0x1, R22 ;  /* 0x0000000115167824 */ /* 0x000fe200078e0216 */
[----:B------:R-:W-:-:S02]  /*2b30*/  IADD3 R20, PT, PT, R20, R25, RZ ;  /* 0x0000001914147210 */ /* 0x000fc40007ffe0ff */
[----:B------:R-:W-:Y:S01]  /*2b40*/  LOP3.LUT R21, R14, 0xff, RZ, 0xc0, !PT ;  /* 0x000000ff0e157812 */ /* 0x000fe200078ec0ff */
[----:B------:R-:W-:Y:S01]  /*2b50*/  IMAD R15, R6, 0x4, R15 ;  /* 0x00000004060f7824 */ /* 0x000fe200078e020f */
[----:B------:R-:W-:Y:S02]  /*2b60*/  LOP3.LUT R20, R20, 0xff, RZ, 0xc0, !PT ;  /* 0x000000ff14147812 */ /* 0x000fe400078ec0ff */
[----:B------:R-:W-:Y:S01]  /*2b70*/  LOP3.LUT R22, R22, 0xff, RZ, 0xc0, !PT ;  /* 0x000000ff16167812 */ /* 0x000fe200078ec0ff */
[----:B------:R-:W-:Y:S01]  /*2b80*/  IMAD R18, R21, 0x4, R18 ;  /* 0x0000000415127824 */ /* 0x000fe200078e0212 */
[----:B------:R-:W-:-:S03]  /*2b90*/  LEA R19, R20, R19, 0x2 ;  /* 0x0000001314137211 */ /* 0x000fc600078e10ff */
[----:B------:R-:W-:Y:S01]  /*2ba0*/  IMAD R22, R22, 0x4, R13 ;  /* 0x0000000416167824 */ /* 0x000fe200078e020d */
[----:B--2---:R1:W-:Y:S04]  /*2bb0*/  STS [R15], R8 ;  /* 0x000000080f007388 */ /* 0x0043e80000000800 */
[----:B------:R1:W-:Y:S04]  /*2bc0*/  STS [R18], R9 ;  /* 0x0000000912007388 */ /* 0x0003e80000000800 */
[----:B------:R1:W-:Y:S04]  /*2bd0*/  STS [R19], R10 ;  /* 0x0000000a13007388 */ /* 0x0003e80000000800 */
[----:B------:R1:W-:Y:S02]  /*2be0*/  STS [R22], R11 ;  /* 0x0000000b16007388 */ /* 0x0003e40000000800 */
.L_x_12:
[----:B------:R-:W-:Y:S05]  /*2bf0*/  BSYNC.RECONVERGENT B0 ;  /* 0x0000000000007941 */ /* 0x000fea0003800200 */
.L_x_11:
[----:B------:R-:W2:Y:S02]  /*2c00*/  LDCU UR4, c[0x0][0x360] ;  /* 0x00006c00ff0477ac */ /* 0x000ea40008000800 */
[----:B--2---:R-:W-:-:S05]  /*2c10*/  IMAD R5, R2, UR4, R5 ;  /* 0x0000000402057c24 */ /* 0x004fca000f8e0205 */
[----:B------:R-:W-:-:S13]  /*2c20*/  ISETP.GT.U32.AND P0, PT, R5, 0xf, PT ;  /* 0x0000000f0500780c */ /* 0x000fda0003f04070 */
[----:B01----:R-:W0:Y:S02]  /*2c30*/  @!P0 LDC.64 R8, c[0x0][0x398] ;  /* 0x0000e600ff088b82 */ /* 0x003e240000000a00 */
[----:B0-----:R-:W-:-:S06]  /*2c40*/  @!P0 IMAD.WIDE.U32 R8, R5, 0x4, R8 ;  /* 0x0000000405088825 */ /* 0x001fcc00078e0008 */
[----:B------:R-:W2:Y:S01]  /*2c50*/  @!P0 LDG.E R8, desc[UR6][R8.64] ;  /* 0x0000000608088981 */ /* 0x000ea2000c1e1900 */
[----:B------:R-:W-:Y:S01]  /*2c60*/  @!P0 VIADD R7, R7, 0x3300 ;  /* 0x0000330007078836 */ /* 0x000fe20000000000 */
[----:B------:R-:W-:Y:S01]  /*2c70*/  LEA R3, R3, R16, 0xa ;  /* 0x0000001003037211 */ /* 0x000fe200078e50ff */
[----:B------:R-:W-:-:S03]  /*2c80*/  IMAD R17, R2, 0x30, R17 ;  /* 0x0000003002117824 */ /* 0x000fc600078e0211 */
[----:B------:R-:W-:Y:S02]  /*2c90*/  @!P0 LEA R0, R0, R7, 0x18 ;  /* 0x0000000700008211 */ /* 0x000fe400078ec0ff */
[----:B------:R-:W-:-:S03]  /*2ca0*/  IADD3 R4, PT, PT, R17, 0x68, R4 ;  /* 0x0000006811047810 */ /* 0x000fc60007ffe004 */
[----:B------:R-:W-:Y:S02]  /*2cb0*/  @!P0 IMAD R5, R5, 0x4, R0 ;  /* 0x0000000405058824 */ /* 0x000fe400078e0200 */
[----:B------:R-:W-:-:S03]  /*2cc0*/  IMAD.MOV.U32 R0, RZ, RZ, RZ ;  /* 0x000000ffff007224 */ /* 0x000fc600078e00ff */
[----:B--2---:R0:W-:Y:S01]  /*2cd0*/  @!P0 STS [R5], R8 ;  /* 0x0000000805008388 */ /* 0x0041e20000000800 */
[----:B------:R-:W-:Y:S06]  /*2ce0*/  BAR.SYNC.DEFER_BLOCKING 0x0 ;  /* 0x0000000000007b1d */ /* 0x000fec0000010000 */
.L_x_14:
[----:B------:R-:W-:Y:S01]  /*2cf0*/  IMAD R2, R0, 0x258, R12 ;  /* 0x0000025800027824 */ /* 0x000fe200078e020c */
[----:B------:R-:W-:Y:S01]  /*2d00*/  UMOV UR4, 0x30 ;  /* 0x0000003000047882 */ /* 0x000fe20000000000 */
[----:B-1----:R-:W-:Y:S02]  /*2d10*/  IMAD.MOV.U32 R6, RZ, RZ, RZ ;  /* 0x000000ffff067224 */ /* 0x002fe400078e00ff */
[----:B0-----:R-:W-:Y:S01]  /*2d20*/  IMAD.MOV.U32 R5, RZ, RZ, R4 ;  /* 0x000000ffff057224 */ /* 0x001fe200078e0004 */
[----:B------:R-:W-:-:S07]  /*2d30*/  IADD3 R2, PT, PT, R2, 0x30, RZ ;  /* 0x0000003002027810 */ /* 0x000fce0007ffe0ff */
.L_x_13:
[----:B------:R-:W-:Y:S01]  /*2d40*/  LDS R7, [R5+-0x68] ;  /* 0xffff980005077984 */ /* 0x000fe20000000800 */
[----:B------:R-:W-:-:S03]  /*2d50*/  UIADD3 UR4, UPT, UPT, UR4, 0x64, URZ ;  /* 0x0000006404047890 */ /* 0x000fc6000fffe0ff */
[----:B------:R-:W0:Y:S01]  /*2d60*/  LDS R19, [R2+-0x30] ;  /* 0xffffd00002137984 */ /* 0x000e220000000800 */
[----:B------:R-:W-:-:S03]  /*2d70*/  UISETP.NE.AND UP0, UPT, UR4, 0x288, UPT ;  /* 0x000002880400788c */ /* 0x000fc6000bf05270 */
[----:B------:R-:W-:Y:S04]  /*2d80*/  LDS R26, [R5+-0x64] ;  /* 0xffff9c00051a7984 */ /* 0x000fe80000000800 */
[----:B------:R-:W1:Y:S04]  /*2d90*/  LDS R25, [R2+-0x2c] ;  /* 0xffffd40002197984 */ /* 0x000e680000000800 */
[----:B------:R-:W-:Y:S04]  /*2da0*/  LDS R8, [R5+-0x60] ;  /* 0xffffa00005087984 */ /* 0x000fe80000000800 */
[----:B------:R-:W2:Y:S04]  /*2db0*/  LDS R9, [R2+-0x28] ;  /* 0xffffd80002097984 */ /* 0x000ea80000000800 */
[----:B------:R-:W-:Y:S04]  /*2dc0*/  LDS R10, [R5+-0x5c] ;  /* 0xffffa400050a7984 */ /* 0x000fe80000000800 */
[----:B------:R-:W3:Y:S04]  /*2dd0*/  LDS R11, [R2+-0x24] ;  /* 0xffffdc00020b7984 */ /* 0x000ee80000000800 */
[----:B------:R-:W-:Y:S04]  /*2de0*/  LDS R13, [R5+-0x58] ;  /* 0xffffa800050d7984 */ /* 0x000fe80000000800 */
[----:B------:R-:W4:Y:S04]  /*2df0*/  LDS R14, [R2+-0x20] ;  /* 0xffffe000020e7984 */ /* 0x000f280000000800 */
[----:B------:R-:W-:Y:S04]  /*2e00*/  LDS R15, [R5+-0x38] ;  /* 0xffffc800050f7984 */ /* 0x000fe80000000800 */
[----:B------:R-:W5:Y:S01]  /*2e10*/  LDS R16, [R2+-0x1c] ;  /* 0xffffe40002107984 */ /* 0x000f620000000800 */
[----:B0-----:R-:W-:-:S03]  /*2e20*/  FFMA R7, R7, R19, R6 ;  /* 0x0000001307077223 */ /* 0x001fc60000000006 */
[----:B------:R-:W-:Y:S04]  /*2e30*/  LDS R17, [R5+-0x34] ;  /* 0xffffcc0005117984 */ /* 0x000fe80000000800 */
[----:B------:R-:W0:Y:S01]  /*2e40*/  LDS R18, [R2+-0x18] ;  /* 0xffffe80002127984 */ /* 0x000e220000000800 */
[----:B-1----:R-:W-:-:S03]  /*2e50*/  FFMA R25, R26, R25, R7 ;  /* 0x000000191a197223 */ /* 0x002fc60000000007 */
[----:B------:R-:W-:Y:S04]  /*2e60*/  LDS R23, [R5+-0x30] ;  /* 0xffffd00005177984 */ /* 0x000fe80000000800 */
[----:B------:R-:W1:Y:S01]  /*2e70*/  LDS R24, [R2+-0x14] ;  /* 0xffffec0002187984 */ /* 0x000e620000000800 */
[----:B--2---:R-:W-:-:S03]  /*2e80*/  FFMA R25, R8, R9, R25 ;  /* 0x0000000908197223 */ /* 0x004fc60000000019 */
[----:B------:R-:W-:Y:S04]  /*2e90*/  LDS R21, [R5+-0x2c] ;  /* 0xffffd40005157984 */ /* 0x000fe80000000800 */
[----:B------:R-:W2:Y:S01]  /*2ea0*/  LDS R22, [R2+-0x10] ;  /* 0xfffff00002167984 */ /* 0x000ea20000000800 */
[----:B---3--:R-:W-:-:S03]  /*2eb0*/  FFMA R26, R10, R11, R25 ;  /* 0x0000000b0a1a7223 */ /* 0x008fc60000000019 */
[----:B------:R-:W-:Y:S04]  /*2ec0*/  LDS R19, [R5+-0x28] ;  /* 0xffffd80005137984 */ /* 0x000fe80000000800 */
[----:B------:R-:W3:Y:S01]  /*2ed0*/  LDS R20, [R2+-0xc] ;  /* 0xfffff40002147984 */ /* 0x000ee20000000800 */
[----:B----4-:R-:W-:-:S03]  /*2ee0*/  FFMA R26, R13, R14, R26 ;  /* 0x0000000e0d1a7223 */ /* 0x010fc6000000001a */
[----:B------:R-:W-:Y:S04]  /*2ef0*/  LDS R6, [R5+-0x8] ;  /* 0xfffff80005067984 */ /* 0x000fe80000000800 */
[----:B------:R-:W4:Y:S01]  /*2f00*/  LDS R7, [R2+-0x8] ;  /* 0xfffff80002077984 */ /* 0x000f220000000800 */
[----:B-----5:R-:W-:-:S03]  /*2f10*/  FFMA R26, R15, R16, R26 ;  /* 0x000000100f1a7223 */ /* 0x020fc6000000001a */
[----:B------:R-:W-:Y:S04]  /*2f20*/  LDS R8, [R5+-0x4] ;  /* 0xfffffc0005087984 */ /* 0x000fe80000000800 */
[----:B------:R-:W5:Y:S01]  /*2f30*/  LDS R9, [R2+-0x4] ;  /* 0xfffffc0002097984 */ /* 0x000f620000000800 */
[----:B0-----:R-:W-:-:S03]  /*2f40*/  FFMA R26, R17, R18, R26 ;  /* 0x00000012111a7223 */ /* 0x001fc6000000001a */
[----:B------:R-:W-:Y:S04]  /*2f50*/  LDS R10, [R5] ;  /* 0x00000000050a7984 */ /* 0x000fe80000000800 */
[----:B------:R-:W0:Y:S01]  /*2f60*/  LDS R11, [R2] ;  /* 0x00000000020b7984 */ /* 0x000e220000000800 */
[----:B-1----:R-:W-:-:S03]  /*2f70*/  FFMA R26, R23, R24, R26 ;  /* 0x00000018171a7223 */ /* 0x002fc6000000001a */
[----:B------:R-:W-:Y:S04]  /*2f80*/  LDS R13, [R5+0x4] ;  /* 0x00000400050d7984 */ /* 0x000fe80000000800 */
[----:B------:R-:W1:Y:S01]  /*2f90*/  LDS R14, [R2+0x4] ;  /* 0x00000400020e7984 */ /* 0x000e620000000800 */
[----:B--2---:R-:W-:-:S03]  /*2fa0*/  FFMA R26, R21, R22, R26 ;  /* 0x00000016151a7223 */ /* 0x004fc6000000001a */
[----:B------:R-:W-:Y:S04]  /*2fb0*/  LDS R15, [R5+0x8] ;  /* 0x00000800050f7984 */ /* 0x000fe80000000800 */
[----:B------:R-:W2:Y:S01]  /*2fc0*/  LDS R16, [R2+0x8] ;  /* 0x0000080002107984 */ /* 0x000ea20000000800 */
[----:B---3--:R-:W-:-:S03]  /*2fd0*/  FFMA R25, R19, R20, R26 ;  /* 0x0000001413197223 */ /* 0x008fc6000000001a */
[----:B------:R-:W-:Y:S04]  /*2fe0*/  LDS R17, [R5+0x28] ;  /* 0x0000280005117984 */ /* 0x000fe80000000800 */
[----:B------:R-:W3:Y:S01]  /*2ff0*/  LDS R18, [R2+0xc] ;  /* 0x00000c0002127984 */ /* 0x000ee20000000800 */
[----:B----4-:R-:W-:-:S03]  /*3000*/  FFMA R25, R6, R7, R25 ;  /* 0x0000000706197223 */ /* 0x010fc60000000019 */
[----:B------:R-:W-:Y:S04]  /*3010*/  LDS R24, [R5+0x2c] ;  /* 0x00002c0005187984 */ /* 0x000fe80000000800 */
[----:B------:R-:W4:Y:S01]  /*3020*/  LDS R23, [R2+0x10] ;  /* 0x0000100002177984 */ /* 0x000f220000000800 */
[----:B-----5:R-:W-:-:S03]  /*3030*/  FFMA R25, R8, R9, R25 ;  /* 0x0000000908197223 */ /* 0x020fc60000000019 */
[----:B------:R-:W-:Y:S04]  /*3040*/  LDS R21, [R5+0x30] ;  /* 0x0000300005157984 */ /* 0x000fe80000000800 */
[----:B------:R-:W5:Y:S01]  /*3050*/  LDS R22, [R2+0x14] ;  /* 0x0000140002167984 */ /* 0x000f620000000800 */
[----:B0-----:R-:W-:-:S03]  /*3060*/  FFMA R26, R10, R11, R25 ;  /* 0x0000000b0a1a7223 */ /* 0x001fc60000000019 */
[----:B------:R-:W-:Y:S04]  /*3070*/  LDS R19, [R5+0x34] ;  /* 0x0000340005137984 */ /* 0x000fe80000000800 */
[----:B------:R-:W0:Y:S01]  /*3080*/  LDS R20, [R2+0x18] ;  /* 0x0000180002147984 */ /* 0x000e220000000800 */
        /* <DEDUP_REMOVED lines=16> */
[----:B------:R0:W-:Y:S04]  /*3190*/  LDS R17, [R5+0x68] ;  /* 0x0000680005117984 */ /* 0x0001e80000000800 */
[----:B------:R2:W5:Y:S01]  /*31a0*/  LDS R18, [R2+0x30] ;  /* 0x0000300002127984 */ /* 0x0005620000000800 */
[----:B-1----:R-:W-:Y:S01]  /*31b0*/  FFMA R7, R6, R7, R19 ;  /* 0x0000000706077223 */ /* 0x002fe20000000013 */
[----:B0-----:R-:W-:-:S03]  /*31c0*/  VIADD R5, R5, 0x240 ;  /* 0x0000024005057836 */ /* 0x001fc60000000000 */
[----:B--2---:R-:W-:Y:S01]  /*31d0*/  FFMA R7, R8, R9, R7 ;  /* 0x0000000908077223 */ /* 0x004fe20000000007 */
[----:B------:R-:W-:-:S03]  /*31e0*/  VIADD R2, R2, 0x64 ;  /* 0x0000006402027836 */ /* 0x000fc60000000000 */
[----:B---3--:R-:W-:-:S04]  /*31f0*/  FFMA R10, R10, R11, R7 ;  /* 0x0000000b0a0a7223 */ /* 0x008fc80000000007 */
[----:B----4-:R-:W-:-:S04]  /*3200*/  FFMA R10, R13, R14, R10 ;  /* 0x0000000e0d0a7223 */ /* 0x010fc8000000000a */
[----:B-----5:R-:W-:-:S04]  /*3210*/  FFMA R10, R15, R16, R10 ;  /* 0x000000100f0a7223 */ /* 0x020fc8000000000a */
[----:B------:R-:W-:Y:S01]  /*3220*/  FFMA R6, R17, R18, R10 ;  /* 0x0000001211067223 */ /* 0x000fe2000000000a */
[----:B------:R-:W-:Y:S06]  /*3230*/  BRA.U UP0, `(.L_x_13) ;  /* 0xfffffff900c07547 */ /* 0x000fec000b83ffff */
[----:B------:R-:W0:Y:S01]  /*3240*/  S2R R5, SR_CgaCtaId ;  /* 0x0000000000057919 */ /* 0x000e220000008800 */
[----:B------:R-:W-:Y:S01]  /*3250*/  MOV R2, 0x400 ;  /* 0x0000040000027802 */ /* 0x000fe20000000f00 */
[----:B------:R-:W1:Y:S01]  /*3260*/  LDC.64 R8, c[0x0][0x388] ;  /* 0x0000e200ff087b82 */ /* 0x000e620000000a00 */
[----:B------:R-:W-:-:S03]  /*3270*/  IMAD R7, R0, 0x40, R3 ;  /* 0x0000004000077824 */ /* 0x000fc600078e0203 */
[----:B------:R-:W-:-:S05]  /*3280*/  VIADD R2, R2, 0x3300 ;  /* 0x0000330002027836 */ /* 0x000fca0000000000 */
[----:B0-----:R-:W-:-:S04]  /*3290*/  LEA R5, R5, R2, 0x18 ;  /* 0x0000000205057211 */ /* 0x001fc800078ec0ff */
[C---:B------:R-:W-:Y:S01]  /*32a0*/  LEA R2, R0.reuse, R5, 0x2 ;  /* 0x0000000500027211 */ /* 0x040fe200078e10ff */
[----:B------:R-:W-:-:S04]  /*32b0*/  VIADD R0, R0, 0x1 ;  /* 0x0000000100007836 */ /* 0x000fc80000000000 */
[----:B------:R-:W0:Y:S01]  /*32c0*/  LDS R5, [R2] ;  /* 0x0000000002057984 */ /* 0x000e220000000800 */
[----:B------:R-:W-:Y:S01]  /*32d0*/  ISETP.NE.AND P0, PT, R0, 0x10, PT ;  /* 0x000000100000780c */ /* 0x000fe20003f05270 */
[----:B0-----:R-:W-:Y:S01]  /*32e0*/  FADD R5, R6, R5 ;  /* 0x0000000506057221 */ /* 0x001fe20000000000 */
[----:B-1----:R-:W-:-:S04]  /*32f0*/  IMAD.WIDE.U32 R6, R7, 0x4, R8 ;  /* 0x0000000407067825 */ /* 0x002fc800078e0008 */
[----:B------:R-:W-:-:S05]  /*3300*/  FMNMX R5, RZ, R5, !PT ;  /* 0x00000005ff057209 */ /* 0x000fca0007800000 */
[----:B------:R1:W-:Y:S02]  /*3310*/  STG.E desc[UR6][R6.64], R5 ;  /* 0x0000000506007986 */ /* 0x0003e4000c101906 */
[----:B------:R-:W-:Y:S05]  /*3320*/  @P0 BRA `(.L_x_14) ;  /* 0xfffffff800700947 */ /* 0x000fea000383ffff */
[----:B------:R-:W-:Y:S05]  /*3330*/  EXIT ;  /* 0x000000000000794d */ /* 0x000fea0003800000 */
.L_x_15:
        /* <DEDUP_REMOVED lines=12> */
.L_x_26:


//--------------------- .text._Z10Conv1_ReLuPfS_S_S_ --------------------------
	.section	.text._Z10Conv1_ReLuPfS_S_S_,"ax",@progbits
	.align	128
        .global         _Z10Conv1_ReLuPfS_S_S_
        .type           _Z10Conv1_ReLuPfS_S_S_,@function
        .size           _Z10Conv1_ReLuPfS_S_S_,(.L_x_27 - _Z10Conv1_ReLuPfS_S_S_)
        .other          _Z10Conv1_ReLuPfS_S_S_,@"STO_CUDA_ENTRY STV_DEFAULT"
_Z10Conv1_ReLuPfS_S_S_:
.text._Z10Conv1_ReLuPfS_S_S_:
[----:B------:R-:W-:Y:S01]  /*0000*/  LDC R1, c[0x0][0x37c] ;  /* 0x0000df00ff017b82 */ /* 0x000fe20000000800 */
[----:B------:R-:W0:Y:S01]  /*0010*/  S2R R6, SR_TID.X ;  /* 0x0000000000067919 */ /* 0x000e220000002100 */
[----:B------:R-:W1:Y:S01]  /*0020*/  LDCU.64 UR4, c[0x0][0x380] ;  /* 0x00007000ff0477ac */ /* 0x000e620008000a00 */
[----:B------:R-:W2:Y:S01]  /*0030*/  S2R R7, SR_CTAID.X ;  /* 0x0000000000077919 */ /* 0x000ea20000002500 */
[----:B------:R-:W3:Y:S01]  /*0040*/  LDCU.64 UR10, c[0x0][0x358] ;  /* 0x00006b00ff0a77ac */ /* 0x000ee20008000a00 */
[----:B------:R-:W4:Y:S01]  /*0050*/  S2R R21, SR_TID.Y ;  /* 0x0000000000157919 */ /* 0x000f220000002200 */
[----:B0-----:R-:W-:Y:S02]  /*0060*/  IMAD.SHL.U32 R28, R6, 0x4, RZ ;  /* 0x00000004061c7824 */ /* 0x001fe400078e00ff */
[----:B--2---:R-:W-:Y:S02]  /*0070*/  IMAD R27, R7, 0x310, RZ ;  /* 0x00000310071b7824 */ /* 0x004fe400078e02ff */
[----:B----4-:R-:W-:-:S05]  /*0080*/  IMAD R20, R21, 0x20, R28 ;  /* 0x0000002015147824 */ /* 0x010fca00078e021c */
[----:B------:R-:W-:-:S05]  /*0090*/  IADD3 R0, P0, PT, R20, R27, RZ ;  /* 0x0000001b14007210 */ /* 0x000fca0007f1e0ff */
[----:B------:R-:W-:Y:S01]  /*00a0*/  IMAD.X R3, RZ, RZ, RZ, P0 ;  /* 0x000000ffff037224 */ /* 0x000fe200000e06ff */
[----:B-1----:R-:W-:-:S04]  /*00b0*/  LEA R16, P0, R0, UR4, 0x2 ;  /* 0x0000000400107c11 */ /* 0x002fc8000f8010ff */
[----:B------:R-:W-:-:S05]  /*00c0*/  LEA.HI.X R17, R0, UR5, R3, 0x2, P0 ;  /* 0x0000000500117c11 */ /* 0x000fca00080f1403 */
[----:B---3--:R-:W2:Y:S01]  /*00d0*/  LDG.E.128 R8, desc[UR10][R16.64] ;  /* 0x0000000a10087981 */ /* 0x008ea2000c1e1d00 */
[C---:B------:R-:W-:Y:S01]  /*00e0*/  VIADD R24, R20.reuse, 0x100 ;  /* 0x0000010014187836 */ /* 0x040fe20000000000 */
[C---:B------:R-:W-:Y:S01]  /*00f0*/  IADD3 R12, PT, PT, R20.reuse, 0x103, RZ ;  /* 0x00000103140c7810 */ /* 0x040fe20007ffe0ff */
[C---:B------:R-:W-:Y:S01]  /*0100*/  VIADD R14, R20.reuse, 0x101 ;  /* 0x00000101140e7836 */ /* 0x040fe20000000000 */
[----:B------:R-:W0:Y:S01]  /*0110*/  S2R R22, SR_CgaCtaId ;  /* 0x0000000000167919 */ /* 0x000e220000008800 */
[----:B------:R-:W-:Y:S01]  /*0120*/  VIADD R18, R20, 0x102 ;  /* 0x0000010214127836 */ /* 0x000fe20000000000 */
[----:B------:R-:W-:Y:S01]  /*0130*/  LOP3.LUT R0, R24, 0xffff, RZ, 0xc0, !PT ;  /* 0x0000ffff18007812 */ /* 0x000fe200078ec0ff */
[----:B------:R-:W-:Y:S01]  /*0140*/  VIADD R30, R20, 0x200 ;  /* 0x00000200141e7836 */ /* 0x000fe20000000000 */
[----:B------:R-:W-:Y:S01]  /*0150*/  LOP3.LUT R2, R14, 0xffff, RZ, 0xc0, !PT ;  /* 0x0000ffff0e027812 */ /* 0x000fe200078ec0ff */
[----:B------:R-:W-:Y:S01]  /*0160*/  VIADD R36, R20, 0x201 ;  /* 0x0000020114247836 */ /* 0x000fe20000000000 */
[----:B------:R-:W-:Y:S01]  /*0170*/  LOP3.LUT R3, R18, 0xffff, RZ, 0xc0, !PT ;  /* 0x0000ffff12037812 */ /* 0x000fe200078ec0ff */
[C---:B------:R-:W-:Y:S01]  /*0180*/  VIADD R34, R20.reuse, 0x202 ;  /* 0x0000020214227836 */ /* 0x040fe20000000000 */
[----:B------:R-:W-:Y:S01]  /*0190*/  SHF.R.U32.HI R0, RZ, 0x2, R0 ;  /* 0x00000002ff007819 */ /* 0x000fe20000011600 */
[----:B------:R-:W-:Y:S01]  /*01a0*/  VIADD R31, R20, 0x203 ;  /* 0x00000203141f7836 */ /* 0x000fe20000000000 */
[----:B------:R-:W-:-:S02]  /*01b0*/  LOP3.LUT R4, R12, 0xffff, RZ, 0xc0, !PT ;  /* 0x0000ffff0c047812 */ /* 0x000fc400078ec0ff */
[----:B------:R-:W-:Y:S02]  /*01c0*/  SHF.R.U32.HI R2, RZ, 0x2, R2 ;  /* 0x00000002ff027819 */ /* 0x000fe40000011602 */
[----:B------:R-:W-:Y:S02]  /*01d0*/  SHF.R.U32.HI R3, RZ, 0x2, R3 ;  /* 0x00000002ff037819 */ /* 0x000fe40000011603 */
[----:B------:R-:W-:Y:S02]  /*01e0*/  LOP3.LUT R0, R0, 0xffff, RZ, 0xc0, !PT ;  /* 0x0000ffff00007812 */ /* 0x000fe400078ec0ff */
[----:B------:R-:W-:Y:S02]  /*01f0*/  SHF.R.U32.HI R4, RZ, 0x2, R4 ;  /* 0x00000002ff047819 */ /* 0x000fe40000011604 */
[----:B------:R-:W-:Y:S01]  /*0200*/  LOP3.LUT R2, R2, 0xffff, RZ, 0xc0, !PT ;  /* 0x0000ffff02027812 */ /* 0x000fe200078ec0ff */
[----:B------:R-:W-:Y:S01]  /*0210*/  IMAD R0, R0, 0x4925, RZ ;  /* 0x0000492500007824 */ /* 0x000fe200078e02ff */
[----:B------:R-:W-:-:S02]  /*0220*/  LOP3.LUT R3, R3, 0xffff, RZ, 0xc0, !PT ;  /* 0x0000ffff03037812 */ /* 0x000fc400078ec0ff */
[----:B------:R-:W-:Y:S01]  /*0230*/  LOP3.LUT R4, R4, 0xffff, RZ, 0xc0, !PT ;  /* 0x0000ffff04047812 */ /* 0x000fe200078ec0ff */
[----:B------:R-:W-:Y:S01]  /*0240*/  IMAD R2, R2, 0x4925, RZ ;  /* 0x0000492502027824 */ /* 0x000fe200078e02ff */
[----:B------:R-:W-:Y:S01]  /*0250*/  SHF.R.U32.HI R25, RZ, 0x11, R0 ;  /* 0x00000011ff197819 */ /* 0x000fe20000011600 */
[----:B------:R-:W-:Y:S01]  /*0260*/  IMAD R3, R3, 0x4925, RZ ;  /* 0x0000492503037824 */ /* 0x000fe200078e02ff */
[----:B------:R-:W-:Y:S01]  /*0270*/  ISETP.GT.U32.AND P0, PT, R6, 0x5, PT ;  /* 0x000000050600780c */ /* 0x000fe20003f04070 */
[----:B------:R-:W-:Y:S01]  /*0280*/  IMAD R4, R4, 0x4925, RZ ;  /* 0x0000492504047824 */ /* 0x000fe200078e02ff */
[----:B------:R-:W-:Y:S02]  /*0290*/  SHF.R.U32.HI R15, RZ, 0x11, R2 ;  /* 0x00000011ff0f7819 */ /* 0x000fe40000011602 */
[----:B------:R-:W-:Y:S02]  /*02a0*/  SHF.R.U32.HI R19, RZ, 0x11, R3 ;  /* 0x00000011ff137819 */ /* 0x000fe40000011603 */
[----:B------:R-:W-:-:S02]  /*02b0*/  PRMT R0, R25, 0x9910, RZ ;  /* 0x0000991019007816 */ /* 0x000fc400000000ff */
[----:B------:R-:W-:Y:S02]  /*02c0*/  SHF.R.U32.HI R13, RZ, 0x11, R4 ;  /* 0x00000011ff0d7819 */ /* 0x000fe40000011604 */
[----:B------:R-:W-:Y:S01]  /*02d0*/  PRMT R2, R15, 0x9910, RZ ;  /* 0x000099100f027816 */ /* 0x000fe200000000ff */
[----:B------:R-:W-:Y:S01]  /*02e0*/  IMAD R0, R0, 0x1c, RZ ;  /* 0x0000001c00007824 */ /* 0x000fe200078e02ff */
[----:B------:R-:W-:Y:S02]  /*02f0*/  PRMT R3, R19, 0x9910, RZ ;  /* 0x0000991013037816 */ /* 0x000fe400000000ff */
[----:B------:R-:W-:Y:S01]  /*0300*/  PRMT R4, R13, 0x9910, RZ ;  /* 0x000099100d047816 */ /* 0x000fe200000000ff */
[----:B------:R-:W-:Y:S01]  /*0310*/  IMAD R2, R2, 0x1c, RZ ;  /* 0x0000001c02027824 */ /* 0x000fe200078e02ff */
[----:B------:R-:W-:Y:S01]  /*0320*/  ISETP.NE.OR P0, PT, R21, RZ, P0 ;  /* 0x000000ff1500720c */ /* 0x000fe20000705670 */
[----:B------:R-:W-:Y:S01]  /*0330*/  IMAD R3, R3, 0x1c, RZ ;  /* 0x0000001c03037824 */ /* 0x000fe200078e02ff */
[----:B------:R-:W-:Y:S01]  /*0340*/  LOP3.LUT P2, RZ, R21, R6, RZ, 0xfc, !PT ;  /* 0x0000000615ff7212 */ /* 0x000fe2000784fcff */
[----:B------:R-:W-:-:S02]  /*0350*/  IMAD.MOV R0, RZ, RZ, -R0 ;  /* 0x000000ffff007224 */ /* 0x000fc400078e0a00 */
[----:B------:R-:W-:Y:S02]  /*0360*/  IMAD R4, R4, 0x1c, RZ ;  /* 0x0000001c04047824 */ /* 0x000fe400078e02ff */
[----:B------:R-:W-:Y:S02]  /*0370*/  IMAD.MOV R2, RZ, RZ, -R2 ;  /* 0x000000ffff027224 */ /* 0x000fe400078e0a02 */
[----:B------:R-:W-:Y:S01]  /*0380*/  IMAD.MOV R23, RZ, RZ, -R3 ;  /* 0x000000ffff177224 */ /* 0x000fe200078e0a03 */
[----:B------:R-:W-:Y:S01]  /*0390*/  PRMT R3, R0, 0x7710, RZ ;  /* 0x0000771000037816 */ /* 0x000fe200000000ff */
[----:B------:R-:W-:Y:S01]  /*03a0*/  IMAD.MOV R4, RZ, RZ, -R4 ;  /* 0x000000ffff047224 */ /* 0x000fe200078e0a04 */
[----:B------:R-:W-:Y:S02]  /*03b0*/  PRMT R5, R2, 0x7710, RZ ;  /* 0x0000771002057816 */ /* 0x000fe400000000ff */
[----:B------:R-:W-:Y:S01]  /*03c0*/  LOP3.LUT R2, R30, 0xffff, RZ, 0xc0, !PT ;  /* 0x0000ffff1e027812 */ /* 0x000fe200078ec0ff */
[----:B------:R-:W-:Y:S01]  /*03d0*/  IMAD.IADD R24, R24, 0x1, R3 ;  /* 0x0000000118187824 */ /* 0x000fe200078e0203 */
[----:B------:R-:W-:Y:S01]  /*03e0*/  PRMT R23, R23, 0x7710, RZ ;  /* 0x0000771017177816 */ /* 0x000fe200000000ff */
[----:B------:R-:W-:Y:S01]  /*03f0*/  IMAD.IADD R14, R14, 0x1, R5 ;  /* 0x000000010e0e7824 */ /* 0x000fe200078e0205 */
[----:B------:R-:W-:-:S02]  /*0400*/  PRMT R29, R4, 0x7710, RZ ;  /* 0x00007710041d7816 */ /* 0x000fc400000000ff */
[----:B------:R-:W-:Y:S02]  /*0410*/  LOP3.LUT R3, R36, 0xffff, RZ, 0xc0, !PT ;  /* 0x0000ffff24037812 */ /* 0x000fe400078ec0ff */
[----:B------:R-:W-:Y:S01]  /*0420*/  LOP3.LUT R4, R34, 0xffff, RZ, 0xc0, !PT ;  /* 0x0000ffff22047812 */ /* 0x000fe200078ec0ff */
[----:B------:R-:W-:Y:S01]  /*0430*/  IMAD.IADD R12, R12, 0x1, R29 ;  /* 0x000000010c0c7824 */ /* 0x000fe200078e021d */
[----:B------:R-:W-:Y:S02]  /*0440*/  LOP3.LUT R5, R31, 0xffff, RZ, 0xc0, !PT ;  /* 0x0000ffff1f057812 */ /* 0x000fe400078ec0ff */
[----:B------:R-:W-:Y:S02]  /*0450*/  SHF.R.U32.HI R2, RZ, 0x2, R2 ;  /* 0x00000002ff027819 */ /* 0x000fe40000011602 */
[----:B------:R-:W-:Y:S02]  /*0460*/  IADD3 R18, PT, PT, R18, R23, RZ ;  /* 0x0000001712127210 */ /* 0x000fe40007ffe0ff */
[----:B------:R-:W-:-:S02]  /*0470*/  SHF.R.U32.HI R3, RZ, 0x2, R3 ;  /* 0x00000002ff037819 */ /* 0x000fc40000011603 */
[----:B------:R-:W-:Y:S02]  /*0480*/  LOP3.LUT R23, R20, 0xffff, RZ, 0xc0, !PT ;  /* 0x0000ffff14177812 */ /* 0x000fe400078ec0ff */
[----:B------:R-:W-:Y:S02]  /*0490*/  SHF.R.U32.HI R4, RZ, 0x2, R4 ;  /* 0x00000002ff047819 */ /* 0x000fe40000011604 */
[----:B------:R-:W-:Y:S02]  /*04a0*/  SHF.R.U32.HI R5, RZ, 0x2, R5 ;  /* 0x00000002ff057819 */ /* 0x000fe40000011605 */
[----:B------:R-:W-:Y:S02]  /*04b0*/  LOP3.LUT R2, R2, 0xffff, RZ, 0xc0, !PT ;  /* 0x0000ffff02027812 */ /* 0x000fe400078ec0ff */
[----:B------:R-:W-:Y:S02]  /*04c0*/  LOP3.LUT R3, R3, 0xffff, RZ, 0xc0, !PT ;  /* 0x0000ffff03037812 */ /* 0x000fe400078ec0ff */
[----:B------:R-:W-:Y:S01]  /*04d0*/  SHF.R.U32.HI R0, RZ, 0x2, R23 ;  /* 0x00000002ff007819 */ /* 0x000fe20000011617 */
[----:B------:R-:W-:Y:S01]  /*04e0*/  IMAD R2, R2, 0x4925, RZ ;  /* 0x0000492502027824 */ /* 0x000fe200078e02ff */
[----:B------:R-:W-:Y:S01]  /*04f0*/  LOP3.LUT R4, R4, 0xffff, RZ, 0xc0, !PT ;  /* 0x0000ffff04047812 */ /* 0x000fe200078ec0ff */
[----:B------:R-:W-:Y:S01]  /*0500*/  IMAD R3, R3, 0x4925, RZ ;  /* 0x0000492503037824 */ /* 0x000fe200078e02ff */
[----:B------:R-:W-:-:S02]  /*0510*/  LOP3.LUT R5, R5, 0xffff, RZ, 0xc0, !PT ;  /* 0x0000ffff05057812 */ /* 0x000fc400078ec0ff */
[----:B------:R-:W-:Y:S01]  /*0520*/  LOP3.LUT R0, R0, 0xffff, RZ, 0xc0, !PT ;  /* 0x0000ffff00007812 */ /* 0x000fe200078ec0ff */
[----:B------:R-:W-:Y:S01]  /*0530*/  IMAD R4, R4, 0x4925, RZ ;  /* 0x0000492504047824 */ /* 0x000fe200078e02ff */
[----:B------:R-:W-:Y:S01]  /*0540*/  SHF.R.U32.HI R29, RZ, 0x11, R2 ;  /* 0x00000011ff1d7819 */ /* 0x000fe20000011602 */
[----:B------:R-:W-:Y:S01]  /*0550*/  IMAD R5, R5, 0x4925, RZ ;  /* 0x0000492505057824 */ /* 0x000fe200078e02ff */
[----:B------:R-:W-:Y:S01]  /*0560*/  SHF.R.U32.HI R33, RZ, 0x11, R3 ;  /* 0x00000011ff217819 */ /* 0x000fe20000011603 */
[----:B------:R-:W-:Y:S01]  /*0570*/  IMAD R0, R0, 0x4925, RZ ;  /* 0x0000492500007824 */ /* 0x000fe200078e02ff */
[----:B------:R-:W-:Y:S02]  /*0580*/  SHF.R.U32.HI R35, RZ, 0x11, R4 ;  /* 0x00000011ff237819 */ /* 0x000fe40000011604 */
[----:B------:R-:W-:Y:S02]  /*0590*/  SHF.R.U32.HI R37, RZ, 0x11, R5 ;  /* 0x00000011ff257819 */ /* 0x000fe40000011605 */
[----:B------:R-:W-:-:S02]  /*05a0*/  PRMT R2, R29, 0x9910, RZ ;  /* 0x000099101d027816 */ /* 0x000fc400000000ff */
[----:B------:R-:W-:Y:S02]  /*05b0*/  PRMT R3, R33, 0x9910, RZ ;  /* 0x0000991021037816 */ /* 0x000fe400000000ff */
[----:B------:R-:W-:Y:S02]  /*05c0*/  PRMT R4, R35, 0x9910, RZ ;  /* 0x0000991023047816 */ /* 0x000fe400000000ff */
[----:B------:R-:W-:Y:S01]  /*05d0*/  SHF.R.U32.HI R39, RZ, 0x11, R0 ;  /* 0x00000011ff277819 */ /* 0x000fe20000011600 */
[----:B------:R-:W-:Y:S01]  /*05e0*/  IMAD R0, R2, 0x1c, RZ ;  /* 0x0000001c02007824 */ /* 0x000fe200078e02ff */
[----:B------:R-:W-:Y:S01]  /*05f0*/  PRMT R5, R37, 0x9910, RZ ;  /* 0x0000991025057816 */ /* 0x000fe200000000ff */
[----:B------:R-:W-:Y:S01]  /*0600*/  IMAD R2, R3, 0x1c, RZ ;  /* 0x0000001c03027824 */ /* 0x000fe200078e02ff */
[----:B------:R-:W-:Y:S01]  /*0610*/  PRMT R26, R39, 0x9910, RZ ;  /* 0x00009910271a7816 */ /* 0x000fe200000000ff */
[----:B------:R-:W-:Y:S01]  /*0620*/  IMAD R3, R4, 0x1c, RZ ;  /* 0x0000001c04037824 */ /* 0x000fe200078e02ff */
[----:B------:R-:W-:Y:S01]  /*0630*/  LOP3.LUT R18, R18, 0xffff, RZ, 0xc0, !PT ;  /* 0x0000ffff12127812 */ /* 0x000fe200078ec0ff */
[----:B------:R-:W-:Y:S01]  /*0640*/  IMAD R4, R5, 0x1c, RZ ;  /* 0x0000001c05047824 */ /* 0x000fe200078e02ff */
[----:B------:R-:W-:Y:S01]  /*0650*/  LOP3.LUT R24, R24, 0xffff, RZ, 0xc0, !PT ;  /* 0x0000ffff18187812 */ /* 0x000fe200078ec0ff */
[----:B------:R-:W-:Y:S01]  /*0660*/  IMAD.MOV R5, RZ, RZ, -R0 ;  /* 0x000000ffff057224 */ /* 0x000fe200078e0a00 */
[----:B------:R-:W-:Y:S01]  /*0670*/  MOV R0, R26 ;  /* 0x0000001a00007202 */ /* 0x000fe20000000f00 */
[----:B------:R-:W-:-:S02]  /*0680*/  IMAD.MOV R41, RZ, RZ, -R3 ;  /* 0x000000ffff297224 */ /* 0x000fc400078e0a03 */
[----:B------:R-:W-:Y:S01]  /*0690*/  IMAD.MOV R2, RZ, RZ, -R2 ;  /* 0x000000ffff027224 */ /* 0x000fe200078e0a02 */
[----:B------:R-:W-:Y:S01]  /*06a0*/  PRMT R3, R5, 0x7710, RZ ;  /* 0x0000771005037816 */ /* 0x000fe200000000ff */
[----:B------:R-:W-:Y:S01]  /*06b0*/  IMAD R0, R0, 0x1c, RZ ;  /* 0x0000001c00007824 */ /* 0x000fe200078e02ff */
[----:B------:R-:W-:Y:S01]  /*06c0*/  PRMT R41, R41, 0x7710, RZ ;  /* 0x0000771029297816 */ /* 0x000fe200000000ff */
[----:B------:R-:W-:Y:S01]  /*06d0*/  IMAD.MOV R4, RZ, RZ, -R4 ;  /* 0x000000ffff047224 */ /* 0x000fe200078e0a04 */
[----:B------:R-:W-:Y:S01]  /*06e0*/  PRMT R5, R2, 0x7710, RZ ;  /* 0x0000771002057816 */ /* 0x000fe200000000ff */
[----:B------:R-:W-:Y:S02]  /*06f0*/  IMAD.MOV R0, RZ, RZ, -R0 ;  /* 0x000000ffff007224 */ /* 0x000fe400078e0a00 */
[----:B------:R-:W-:Y:S01]  /*0700*/  IMAD.IADD R34, R34, 0x1, R41 ;  /* 0x0000000122227824 */ /* 0x000fe200078e0229 */
[----:B------:R-:W-:Y:S01]  /*0710*/  PRMT R2, R4, 0x7710, RZ ;  /* 0x0000771004027816 */ /* 0x000fe200000000ff */
[----:B------:R-:W-:Y:S01]  /*0720*/  IMAD.IADD R30, R30, 0x1, R3 ;  /* 0x000000011e1e7824 */ /* 0x000fe200078e0203 */
[----:B------:R-:W-:Y:S01]  /*0730*/  PRMT R41, R0, 0x7710, RZ ;  /* 0x0000771000297816 */ /* 0x000fe200000000ff */
[----:B------:R-:W-:Y:S01]  /*0740*/  IMAD.IADD R36, R36, 0x1, R5 ;  /* 0x0000000124247824 */ /* 0x000fe200078e0205 */
[----:B------:R-:W-:Y:S01]  /*0750*/  MOV R5, 0x400 ;  /* 0x0000040000057802 */ /* 0x000fe20000000f00 */
[C---:B------:R-:W-:Y:S01]  /*0760*/  VIADD R3, R20.reuse, 0x1 ;  /* 0x0000000114037836 */ /* 0x040fe20000000000 */
[----:B------:R-:W-:Y:S01]  /*0770*/  IADD3 R31, PT, PT, R31, R2, RZ ;  /* 0x000000021f1f7210 */ /* 0x000fe20007ffe0ff */
[----:B------:R-:W-:Y:S01]  /*0780*/  VIADD R0, R20, 0x3 ;  /* 0x0000000314007836 */ /* 0x000fe20000000000 */
[----:B0-----:R-:W-:Y:S01]  /*0790*/  LEA R4, R22, R5, 0x18 ;  /* 0x0000000516047211 */ /* 0x001fe200078ec0ff */
[----:B------:R-:W-:-:S02]  /*07a0*/  IMAD.IADD R32, R3, 0x1, R41 ;  /* 0x0000000103207824 */ /* 0x000fc400078e0229 */
[C---:B------:R-:W-:Y:S02]  /*07b0*/  VIADD R2, R20.reuse, 0x2 ;  /* 0x0000000214027836 */ /* 0x040fe40000000000 */
[--C-:B------:R-:W-:Y:S01]  /*07c0*/  IMAD.IADD R26, R20, 0x1, R41.reuse ;  /* 0x00000001141a7824 */ /* 0x100fe200078e0229 */
[----:B------:R-:W-:Y:S01]  /*07d0*/  LOP3.LUT R43, R32, 0xffff, RZ, 0xc0, !PT ;  /* 0x0000ffff202b7812 */ /* 0x000fe200078ec0ff */
[----:B------:R-:W-:Y:S02]  /*07e0*/  IMAD.IADD R40, R0, 0x1, R41 ;  /* 0x0000000100287824 */ /* 0x000fe400078e0229 */
[----:B------:R-:W-:Y:S01]  /*07f0*/  IMAD R38, R39, 0x70, R4 ;  /* 0x0000007027267824 */ /* 0x000fe200078e0204 */
[----:B------:R-:W-:Y:S02]  /*0800*/  IADD3 R39, PT, PT, R2, R41, RZ ;  /* 0x0000002902277210 */ /* 0x000fe40007ffe0ff */
[----:B------:R-:W-:Y:S01]  /*0810*/  LOP3.LUT R41, R26, 0xffff, RZ, 0xc0, !PT ;  /* 0x0000ffff1a297812 */ /* 0x000fe200078ec0ff */
[----:B------:R-:W-:Y:S01]  /*0820*/  IMAD R32, R43, 0x4, R38 ;  /* 0x000000042b207824 */ /* 0x000fe200078e0226 */
[----:B------:R-:W-:Y:S01]  /*0830*/  LOP3.LUT R45, R40, 0xffff, RZ, 0xc0, !PT ;  /* 0x0000ffff282d7812 */ /* 0x000fe200078ec0ff */
[--C-:B------:R-:W-:Y:S01]  /*0840*/  IMAD R40, R15, 0x70, R4.reuse ;  /* 0x000000700f287824 */ /* 0x100fe200078e0204 */
[----:B------:R-:W-:Y:S01]  /*0850*/  LOP3.LUT R15, R14, 0xffff, RZ, 0xc0, !PT ;  /* 0x0000ffff0e0f7812 */ /* 0x000fe200078ec0ff */
[----:B------:R-:W-:Y:S01]  /*0860*/  IMAD R43, R19, 0x70, R4 ;  /* 0x00000070132b7824 */ /* 0x000fe200078e0204 */
[----:B------:R-:W-:Y:S01]  /*0870*/  LOP3.LUT R39, R39, 0xffff, RZ, 0xc0, !PT ;  /* 0x0000ffff27277812 */ /* 0x000fe200078ec0ff */
[----:B------:R-:W-:Y:S01]  /*0880*/  IMAD R26, R41, 0x4, R38 ;  /* 0x00000004291a7824 */ /* 0x000fe200078e0226 */
[----:B------:R-:W-:Y:S01]  /*0890*/  LOP3.LUT R19, R12, 0xffff, RZ, 0xc0, !PT ;  /* 0x0000ffff0c137812 */ /* 0x000fe200078ec0ff */
[----:B------:R-:W-:Y:S01]  /*08a0*/  IMAD R43, R18, 0x4, R43 ;  /* 0x00000004122b7824 */ /* 0x000fe200078e022b */
[----:B------:R-:W-:Y:S01]  /*08b0*/  LEA R40, R15, R40, 0x2 ;  /* 0x000000280f287211 */ /* 0x000fe200078e10ff */
[----:B------:R-:W-:-:S02]  /*08c0*/  IMAD R18, R13, 0x70, R4 ;  /* 0x000000700d127824 */ /* 0x000fc400078e0204 */
[--C-:B------:R-:W-:Y:S01]  /*08d0*/  IMAD R39, R39, 0x4, R38.reuse ;  /* 0x0000000427277824 */ /* 0x100fe200078e0226 */
[----:B------:R-:W3:Y:S01]  /*08e0*/  LDG.E.128 R12, desc[UR10][R16.64+0x400] ;  /* 0x0004000a100c7981 */ /* 0x000ee2000c1e1d00 */
[----:B------:R-:W-:Y:S02]  /*08f0*/  IMAD R38, R45, 0x4, R38 ;  /* 0x000000042d267824 */ /* 0x000fe400078e0226 */
[----:B------:R-:W-:Y:S01]  /*0900*/  IMAD R41, R25, 0x70, R4 ;  /* 0x0000007019297824 */ /* 0x000fe200078e0204 */
[----:B------:R-:W0:Y:S03]  /*0910*/  @!P0 LDC.64 R44, c[0x0][0x398] ;  /* 0x0000e600ff2c8b82 */ /* 0x000e260000000a00 */
[----:B------:R-:W-:-:S05]  /*0920*/  IMAD R41, R24, 0x4, R41 ;  /* 0x0000000418297824 */ /* 0x000fca00078e0229 */
[----:B------:R-:W1:Y:S01]  /*0930*/  @!P2 LDC.64 R24, c[0x0][0x390] ;  /* 0x0000e400ff18ab82 */ /* 0x000e620000000a00 */
[----:B0-----:R-:W-:Y:S01]  /*0940*/  @!P0 IMAD.WIDE.U32 R44, R6, 0x4, R44 ;  /* 0x00000004062c8825 */ /* 0x001fe200078e002c */
[----:B-1----:R-:W5:Y:S04]  /*0950*/  @!P2 LDG.E.64 R24, desc[UR10][R24.64+0x250] ;  /* 0x0002500a1818a981 */ /* 0x002f68000c1e1b00 */
[----:B--2---:R0:W-:Y:S02]  /*0960*/  STS [R26], R8 ;  /* 0x000000081a007388 */ /* 0x0041e40000000800 */
[----:B0-----:R-:W-:Y:S02]  /*0970*/  IMAD R8, R19, 0x4, R18 ;  /* 0x0000000413087824 */ /* 0x001fe400078e0212 */
[----:B------:R0:W5:Y:S04]  /*0980*/  @!P0 LDG.E R26, desc[UR10][R44.64] ;  /* 0x0000000a2c1a8981 */ /* 0x000168000c1e1900 */
[----:B------:R-:W2:Y:S01]  /*0990*/  LDG.E.128 R16, desc[UR10][R16.64+0x800] ;  /* 0x0008000a10107981 */ /* 0x000ea2000c1e1d00 */
[----:B------:R-:W-:Y:S01]  /*09a0*/  LOP3.LUT R36, R36, 0xffff, RZ, 0xc0, !PT ;  /* 0x0000ffff24247812 */ /* 0x000fe200078ec0ff */
[--C-:B------:R-:W-:Y:S01]  /*09b0*/  IMAD R33, R33, 0x70, R4.reuse ;  /* 0x0000007021217824 */ /* 0x100fe200078e0204 */
[----:B------:R-:W-:Y:S01]  /*09c0*/  LOP3.LUT R30, R30, 0xffff, RZ, 0xc0, !PT ;  /* 0x0000ffff1e1e7812 */ /* 0x000fe200078ec0ff */
[--C-:B------:R-:W-:Y:S01]  /*09d0*/  IMAD R29, R29, 0x70, R4.reuse ;  /* 0x000000701d1d7824 */ /* 0x100fe200078e0204 */
[----:B------:R-:W-:Y:S01]  /*09e0*/  LOP3.LUT R42, R34, 0xffff, RZ, 0xc0, !PT ;  /* 0x0000ffff222a7812 */ /* 0x000fe200078ec0ff */
[--C-:B------:R-:W-:Y:S01]  /*09f0*/  IMAD R35, R35, 0x70, R4.reuse ;  /* 0x0000007023237824 */ /* 0x100fe200078e0204 */
[----:B------:R0:W-:Y:S01]  /*0a00*/  STS [R32], R9 ;  /* 0x0000000920007388 */ /* 0x0001e20000000800 */
[----:B------:R-:W-:Y:S01]  /*0a10*/  IMAD R34, R36, 0x4, R33 ;  /* 0x0000000424227824 */ /* 0x000fe200078e0221 */
[----:B------:R-:W-:Y:S01]  /*0a20*/  LOP3.LUT R36, R31, 0xffff, RZ, 0xc0, !PT ;  /* 0x0000ffff1f247812 */ /* 0x000fe200078ec0ff */
[----:B------:R-:W-:Y:S01]  /*0a30*/  IMAD R37, R37, 0x70, R4 ;  /* 0x0000007025257824 */ /* 0x000fe200078e0204 */
[----:B------:R0:W-:Y:S01]  /*0a40*/  STS [R39], R10 ;  /* 0x0000000a27007388 */ /* 0x0001e20000000800 */
[----:B------:R-:W-:-:S03]  /*0a50*/  IMAD R30, R30, 0x4, R29 ;  /* 0x000000041e1e7824 */ /* 0x000fc600078e021d */
[----:B------:R0:W-:Y:S01]  /*0a60*/  STS [R38], R11 ;  /* 0x0000000b26007388 */ /* 0x0001e20000000800 */
[----:B------:R-:W-:Y:S01]  /*0a70*/  IMAD R35, R42, 0x4, R35 ;  /* 0x000000042a237824 */ /* 0x000fe200078e0223 */
[----:B------:R-:W-:Y:S02]  /*0a80*/  LEA R36, R36, R37, 0x2 ;  /* 0x0000002524247211 */ /* 0x000fe400078e10ff */
[----:B------:R-:W-:Y:S01]  /*0a90*/  ISETP.GT.U32.AND P1, PT, R6, 0x3, PT ;  /* 0x000000030600780c */ /* 0x000fe20003f24070 */
[----:B------:R-:W-:-:S03]  /*0aa0*/  IMAD R29, R21, 0x8, R6 ;  /* 0x00000008151d7824 */ /* 0x000fc600078e0206 */
[----:B------:R-:W-:Y:S02]  /*0ab0*/  ISETP.NE.OR P1, PT, R21, RZ, P1 ;  /* 0x000000ff1500720c */ /* 0x000fe40000f25670 */
[----:B------:R-:W-:Y:S01]  /*0ac0*/  ISETP.GT.U32.AND P3, PT, R29, 0x24, PT ;  /* 0x000000241d00780c */ /* 0x000fe20003f64070 */
[----:B------:R-:W-:Y:S01]  /*0ad0*/  @!P0 VIADD R29, R5, 0xe98 ;  /* 0x00000e98051d8836 */ /* 0x000fe20000000000 */
[----:B------:R-:W-:Y:S04]  /*0ae0*/  BSSY.RECONVERGENT B0, `(.L_x_16) ;  /* 0x000004c000007945 */ /* 0x000fe80003800200 */
[----:B------:R-:W-:-:S05]  /*0af0*/  @!P0 LEA R29, R22, R29, 0x18 ;  /* 0x0000001d161d8211 */ /* 0x000fca00078ec0ff */
[----:B------:R-:W-:Y:S01]  /*0b00*/  @!P0 IMAD.IADD R29, R28, 0x1, R29 ;  /* 0x000000011c1d8824 */ /* 0x000fe200078e021d */
[----:B---3--:R0:W-:Y:S04]  /*0b10*/  STS [R41], R12 ;  /* 0x0000000c29007388 */ /* 0x0081e80000000800 */
[----:B------:R0:W-:Y:S04]  /*0b20*/  STS [R40], R13 ;  /* 0x0000000d28007388 */ /* 0x0001e80000000800 */
[----:B------:R0:W-:Y:S04]  /*0b30*/  STS [R43], R14 ;  /* 0x0000000e2b007388 */ /* 0x0001e80000000800 */
[----:B------:R0:W-:Y:S04]  /*0b40*/  STS [R8], R15 ;  /* 0x0000000f08007388 */ /* 0x0001e80000000800 */
[----:B--2---:R0:W-:Y:S04]  /*0b50*/  STS [R30], R16 ;  /* 0x000000101e007388 */ /* 0x0041e80000000800 */
[----:B------:R0:W-:Y:S04]  /*0b60*/  STS [R34], R17 ;  /* 0x0000001122007388 */ /* 0x0001e80000000800 */
[----:B------:R0:W-:Y:S04]  /*0b70*/  STS [R35], R18 ;  /* 0x0000001223007388 */ /* 0x0001e80000000800 */
[----:B------:R0:W-:Y:S01]  /*0b80*/  STS [R36], R19 ;  /* 0x0000001324007388 */ /* 0x0001e20000000800 */
[----:B------:R-:W-:Y:S05]  /*0b90*/  @P1 BRA `(.L_x_17) ;  /* 0x0000000400001947 */ /* 0x000fea0003800000 */
[----:B0-----:R-:W0:Y:S01]  /*0ba0*/  LDC.64 R8, c[0x0][0x380] ;  /* 0x0000e000ff087b82 */ /* 0x001e220000000a00 */
[----:B------:R-:W-:-:S04]  /*0bb0*/  IMAD.IADD R27, R28, 0x1, R27 ;  /* 0x000000011c1b7824 */ /* 0x000fc800078e021b */
[----:B0-----:R-:W-:-:S06]  /*0bc0*/  IMAD.WIDE.U32 R8, R27, 0x4, R8 ;  /* 0x000000041b087825 */ /* 0x001fcc00078e0008 */
[----:B------:R-:W2:Y:S01]  /*0bd0*/  LDG.E.128 R8, desc[UR10][R8.64+0xc00] ;  /* 0x000c000a08087981 */ /* 0x000ea2000c1e1d00 */
[C---:B------:R-:W-:Y:S02]  /*0be0*/  VIADD R14, R28.reuse, 0x300 ;  /* 0x000003001c0e7836 */ /* 0x040fe40000000000 */
[C---:B------:R-:W-:Y:S02]  /*0bf0*/  VIADD R13, R28.reuse, 0x301 ;  /* 0x000003011c0d7836 */ /* 0x040fe40000000000 */
[C---:B------:R-:W-:Y:S01]  /*0c00*/  VIADD R12, R28.reuse, 0x302 ;  /* 0x000003021c0c7836 */ /* 0x040fe20000000000 */
[----:B------:R-:W-:Y:S02]  /*0c10*/  IADD3 R28, PT, PT, R28, 0x303, RZ ;  /* 0x000003031c1c7810 */ /* 0x000fe40007ffe0ff */
[----:B------:R-:W-:Y:S02]  /*0c20*/  LOP3.LUT R15, R14, 0xffff, RZ, 0xc0, !PT ;  /* 0x0000ffff0e0f7812 */ /* 0x000fe400078ec0ff */
[----:B------:R-:W-:-:S02]  /*0c30*/  LOP3.LUT R16, R13, 0xffff, RZ, 0xc0, !PT ;  /* 0x0000ffff0d107812 */ /* 0x000fc400078ec0ff */
[----:B------:R-:W-:Y:S02]  /*0c40*/  LOP3.LUT R17, R12, 0xffff, RZ, 0xc0, !PT ;  /* 0x0000ffff0c117812 */ /* 0x000fe400078ec0ff */
[----:B------:R-:W-:Y:S02]  /*0c50*/  LOP3.LUT R18, R28, 0xffff, RZ, 0xc0, !PT ;  /* 0x0000ffff1c127812 */ /* 0x000fe400078ec0ff */
[----:B------:R-:W-:Y:S02]  /*0c60*/  SHF.R.U32.HI R15, RZ, 0x2, R15 ;  /* 0x00000002ff0f7819 */ /* 0x000fe4000001160f */
[----:B------:R-:W-:Y:S02]  /*0c70*/  SHF.R.U32.HI R16, RZ, 0x2, R16 ;  /* 0x00000002ff107819 */ /* 0x000fe40000011610 */
[----:B------:R-:W-:Y:S02]  /*0c80*/  SHF.R.U32.HI R17, RZ, 0x2, R17 ;  /* 0x00000002ff117819 */ /* 0x000fe40000011611 */
[----:B------:R-:W-:-:S02]  /*0c90*/  SHF.R.U32.HI R18, RZ, 0x2, R18 ;  /* 0x00000002ff127819 */ /* 0x000fc40000011612 */
[----:B------:R-:W-:Y:S02]  /*0ca0*/  LOP3.LUT R15, R15, 0xffff, RZ, 0xc0, !PT ;  /* 0x0000ffff0f0f7812 */ /* 0x000fe400078ec0ff */
[----:B------:R-:W-:Y:S02]  /*0cb0*/  LOP3.LUT R16, R16, 0xffff, RZ, 0xc0, !PT ;  /* 0x0000ffff10107812 */ /* 0x000fe400078ec0ff */
[----:B------:R-:W-:Y:S01]  /*0cc0*/  LOP3.LUT R17, R17, 0xffff, RZ, 0xc0, !PT ;  /* 0x0000ffff11117812 */ /* 0x000fe200078ec0ff */
[----:B------:R-:W-:Y:S01]  /*0cd0*/  IMAD R15, R15, 0x4925, RZ ;  /* 0x000049250f0f7824 */ /* 0x000fe200078e02ff */
[----:B------:R-:W-:Y:S01]  /*0ce0*/  LOP3.LUT R18, R18, 0xffff, RZ, 0xc0, !PT ;  /* 0x0000ffff12127812 */ /* 0x000fe200078ec0ff */
[----:B------:R-:W-:Y:S02]  /*0cf0*/  IMAD R16, R16, 0x4925, RZ ;  /* 0x0000492510107824 */ /* 0x000fe400078e02ff */
[----:B------:R-:W-:Y:S01]  /*0d00*/  IMAD R17, R17, 0x4925, RZ ;  /* 0x0000492511117824 */ /* 0x000fe200078e02ff */
[----:B------:R-:W-:Y:S01]  /*0d10*/  SHF.R.U32.HI R27, RZ, 0x11, R15 ;  /* 0x00000011ff1b7819 */ /* 0x000fe2000001160f */
[----:B------:R-:W-:Y:S01]  /*0d20*/  IMAD R18, R18, 0x4925, RZ ;  /* 0x0000492512127824 */ /* 0x000fe200078e02ff */
[----:B------:R-:W-:-:S02]  /*0d30*/  SHF.R.U32.HI R19, RZ, 0x11, R16 ;  /* 0x00000011ff137819 */ /* 0x000fc40000011610 */
[----:B------:R-:W-:Y:S02]  /*0d40*/  SHF.R.U32.HI R15, RZ, 0x11, R17 ;  /* 0x00000011ff0f7819 */ /* 0x000fe40000011611 */
[----:B------:R-:W-:Y:S02]  /*0d50*/  SHF.R.U32.HI R17, RZ, 0x11, R18 ;  /* 0x00000011ff117819 */ /* 0x000fe40000011612 */
[C---:B------:R-:W-:Y:S01]  /*0d60*/  PRMT R16, R27.reuse, 0x9910, RZ ;  /* 0x000099101b107816 */ /* 0x040fe200000000ff */
[--C-:B------:R-:W-:Y:S01]  /*0d70*/  IMAD R27, R27, 0x70, R4.reuse ;  /* 0x000000701b1b7824 */ /* 0x100fe200078e0204 */
[C---:B------:R-:W-:Y:S01]  /*0d80*/  PRMT R18, R19.reuse, 0x9910, RZ ;  /* 0x0000991013127816 */ /* 0x040fe200000000ff */
[----:B------:R-:W-:Y:S01]  /*0d90*/  IMAD R19, R19, 0x70, R4 ;  /* 0x0000007013137824 */ /* 0x000fe200078e0204 */
[----:B------:R-:W-:Y:S01]  /*0da0*/  PRMT R31, R17, 0x9910, RZ ;  /* 0x00009910111f7816 */ /* 0x000fe200000000ff */
[----:B------:R-:W-:Y:S01]  /*0db0*/  IMAD R16, R16, 0x1c, RZ ;  /* 0x0000001c10107824 */ /* 0x000fe200078e02ff */
[----:B------:R-:W-:Y:S01]  /*0dc0*/  PRMT R30, R15, 0x9910, RZ ;  /* 0x000099100f1e7816 */ /* 0x000fe200000000ff */
[----:B------:R-:W-:-:S02]  /*0dd0*/  IMAD R18, R18, 0x1c, RZ ;  /* 0x0000001c12127824 */ /* 0x000fc400078e02ff */
[----:B------:R-:W-:Y:S02]  /*0de0*/  IMAD R31, R31, 0x1c, RZ ;  /* 0x0000001c1f1f7824 */ /* 0x000fe400078e02ff */
[----:B------:R-:W-:Y:S02]  /*0df0*/  IMAD R30, R30, 0x1c, RZ ;  /* 0x0000001c1e1e7824 */ /* 0x000fe400078e02ff */
[----:B------:R-:W-:Y:S02]  /*0e00*/  IMAD.MOV R16, RZ, RZ, -R16 ;  /* 0x000000ffff107224 */ /* 0x000fe400078e0a10 */
[----:B------:R-:W-:Y:S02]  /*0e10*/  IMAD.MOV R18, RZ, RZ, -R18 ;  /* 0x000000ffff127224 */ /* 0x000fe400078e0a12 */
[----:B------:R-:W-:Y:S01]  /*0e20*/  IMAD.MOV R35, RZ, RZ, -R31 ;  /* 0x000000ffff237224 */ /* 0x000fe200078e0a1f */
[----:B------:R-:W-:Y:S01]  /*0e30*/  PRMT R31, R16, 0x7710, RZ ;  /* 0x00007710101f7816 */ /* 0x000fe200000000ff */
[----:B------:R-:W-:Y:S01]  /*0e40*/  IMAD.MOV R30, RZ, RZ, -R30 ;  /* 0x000000ffff1e7224 */ /* 0x000fe200078e0a1e */
[----:B------:R-:W-:Y:S01]  /*0e50*/  PRMT R16, R18, 0x7710, RZ ;  /* 0x0000771012107816 */ /* 0x000fe200000000ff */
[----:B------:R-:W-:Y:S01]  /*0e60*/  IMAD R15, R15, 0x70, R4 ;  /* 0x000000700f0f7824 */ /* 0x000fe200078e0204 */
[----:B------:R-:W-:Y:S01]  /*0e70*/  PRMT R35, R35, 0x7710, RZ ;  /* 0x0000771023237816 */ /* 0x000fe200000000ff */
[----:B------:R-:W-:Y:S01]  /*0e80*/  IMAD.IADD R14, R14, 0x1, R31 ;  /* 0x000000010e0e7824 */ /* 0x000fe200078e021f */
[----:B------:R-:W-:Y:S01]  /*0e90*/  PRMT R33, R30, 0x7710, RZ ;  /* 0x000077101e217816 */ /* 0x000fe200000000ff */
[----:B------:R-:W-:-:S02]  /*0ea0*/  IMAD.IADD R13, R13, 0x1, R16 ;  /* 0x000000010d0d7824 */ /* 0x000fc400078e0210 */
[----:B------:R-:W-:Y:S01]  /*0eb0*/  IMAD.IADD R28, R28, 0x1, R35 ;  /* 0x000000011c1c7824 */ /* 0x000fe200078e0223 */
[----:B------:R-:W-:Y:S01]  /*0ec0*/  IADD3 R12, PT, PT, R12, R33, RZ ;  /* 0x000000210c0c7210 */ /* 0x000fe20007ffe0ff */
[----:B------:R-:W-:Y:S01]  /*0ed0*/  IMAD R17, R17, 0x70, R4 ;  /* 0x0000007011117824 */ /* 0x000fe200078e0204 */
[----:B------:R-:W-:Y:S02]  /*0ee0*/  LOP3.LUT R14, R14, 0xffff, RZ, 0xc0, !PT ;  /* 0x0000ffff0e0e7812 */ /* 0x000fe400078ec0ff */
[----:B------:R-:W-:Y:S02]  /*0ef0*/  LOP3.LUT R16, R13, 0xffff, RZ, 0xc0, !PT ;  /* 0x0000ffff0d107812 */ /* 0x000fe400078ec0ff */
[----:B------:R-:W-:Y:S01]  /*0f00*/  LOP3.LUT R18, R12, 0xffff, RZ, 0xc0, !PT ;  /* 0x0000ffff0c127812 */ /* 0x000fe200078ec0ff */
[----:B------:R-:W-:Y:S01]  /*0f10*/  IMAD R27, R14, 0x4, R27 ;  /* 0x000000040e1b7824 */ /* 0x000fe200078e021b */
[----:B------:R-:W-:Y:S01]  /*0f20*/  LOP3.LUT R28, R28, 0xffff, RZ, 0xc0, !PT ;  /* 0x0000ffff1c1c7812 */ /* 0x000fe200078ec0ff */
[----:B------:R-:W-:-:S02]  /*0f30*/  IMAD R12, R16, 0x4, R19 ;  /* 0x00000004100c7824 */ /* 0x000fc400078e0213 */
[----:B------:R-:W-:Y:S02]  /*0f40*/  IMAD R15, R18, 0x4, R15 ;  /* 0x00000004120f7824 */ /* 0x000fe400078e020f */
[----:B------:R-:W-:Y:S01]  /*0f50*/  IMAD R14, R28, 0x4, R17 ;  /* 0x000000041c0e7824 */ /* 0x000fe200078e0211 */
[----:B--2---:R1:W-:Y:S04]  /*0f60*/  STS [R27], R8 ;  /* 0x000000081b007388 */ /* 0x0043e80000000800 */
[----:B------:R1:W-:Y:S04]  /*0f70*/  STS [R12], R9 ;  /* 0x000000090c007388 */ /* 0x0003e80000000800 */
[----:B------:R1:W-:Y:S04]  /*0f80*/  STS [R15], R10 ;  /* 0x0000000a0f007388 */ /* 0x0003e80000000800 */
[----:B------:R1:W-:Y:S02]  /*0f90*/  STS [R14], R11 ;  /* 0x0000000b0e007388 */ /* 0x0003e40000000800 */
.L_x_17:
[----:B------:R-:W-:Y:S05]  /*0fa0*/  BSYNC.RECONVERGENT B0 ;  /* 0x0000000000007941 */ /* 0x000fea0003800200 */
.L_x_16:
[----:B------:R-:W-:Y:S04]  /*0fb0*/  BSSY.RECONVERGENT B0, `(.L_x_18) ;  /* 0x0000086000007945 */ /* 0x000fe80003800200 */
[----:B------:R-:W-:Y:S05]  /*0fc0*/  @P3 BRA `(.L_x_19) ;  /* 0x0000000800103947 */ /* 0x000fea0003800000 */
[----:B------:R-:W0:Y:S02]  /*0fd0*/  LDCU.64 UR4, c[0x0][0x390] ;  /* 0x00007200ff0477ac */ /* 0x000e240008000a00 */
[----:B01----:R-:W-:-:S04]  /*0fe0*/  LEA R8, P1, R20, UR4, 0x2 ;  /* 0x0000000414087c11 */ /* 0x003fc8000f8210ff */
[----:B------:R-:W-:-:S06]  /*0ff0*/  LEA.HI.X R9, R20, UR5, RZ, 0x2, P1 ;  /* 0x0000000514097c11 */ /* 0x000fcc00088f14ff */
[----:B------:R-:W2:Y:S01]  /*1000*/  LDG.E.128 R8, desc[UR10][R8.64] ;  /* 0x0000000a08087981 */ /* 0x000ea2000c1e1d00 */
[----:B------:R-:W-:Y:S01]  /*1010*/  LOP3.LUT R13, R3, 0xffff, RZ, 0xc0, !PT ;  /* 0x0000ffff030d7812 */ /* 0x000fe200078ec0ff */
[----:B------:R-:W-:Y:S01]  /*1020*/  IMAD R12, R23, 0x47af, RZ ;  /* 0x000047af170c7824 */ /* 0x000fe200078e02ff */
[----:B------:R-:W-:Y:S01]  /*1030*/  LOP3.LUT R14, R2, 0xffff, RZ, 0xc0, !PT ;  /* 0x0000ffff020e7812 */ /* 0x000fe200078ec0ff */
[----:B------:R-:W-:Y:S01]  /*1040*/  VIADD R5, R5, 0xc40 ;  /* 0x00000c4005057836 */ /* 0x000fe20000000000 */
[----:B------:R-:W-:Y:S01]  /*1050*/  LOP3.LUT R16, R0, 0xffff, RZ, 0xc0, !PT ;  /* 0x0000ffff00107812 */ /* 0x000fe200078ec0ff */
[----:B------:R-:W-:Y:S01]  /*1060*/  IMAD R13, R13, 0x47af, RZ ;  /* 0x000047af0d0d7824 */ /* 0x000fe200078e02ff */
[----:B------:R-:W-:Y:S01]  /*1070*/  SHF.R.U32.HI R12, RZ, 0x10, R12 ;  /* 0x00000010ff0c7819 */ /* 0x000fe2000001160c */
[----:B------:R-:W-:Y:S01]  /*1080*/  IMAD R15, R14, 0x47af, RZ ;  /* 0x000047af0e0f7824 */ /* 0x000fe200078e02ff */
[----:B------:R-:W-:Y:S01]  /*1090*/  LEA R22, R22, R5, 0x18 ;  /* 0x0000000516167211 */ /* 0x000fe200078ec0ff */
[----:B------:R-:W-:Y:S01]  /*10a0*/  IMAD R16, R16, 0x47af, RZ ;  /* 0x000047af10107824 */ /* 0x000fe200078e02ff */
[----:B------:R-:W-:-:S02]  /*10b0*/  IADD3 R18, PT, PT, RZ, -R12, RZ ;  /* 0x8000000cff127210 */ /* 0x000fc40007ffe0ff */
[----:B------:R-:W-:Y:S02]  /*10c0*/  SHF.R.U32.HI R14, RZ, 0x10, R13 ;  /* 0x00000010ff0e7819 */ /* 0x000fe4000001160d */
[----:B------:R-:W-:Y:S02]  /*10d0*/  SHF.R.U32.HI R15, RZ, 0x10, R15 ;  /* 0x00000010ff0f7819 */ /* 0x000fe4000001160f */
[----:B------:R-:W-:Y:S01]  /*10e0*/  SHF.R.U32.HI R17, RZ, 0x10, R16 ;  /* 0x00000010ff117819 */ /* 0x000fe20000011610 */
[----:B------:R-:W-:Y:S01]  /*10f0*/  IMAD.MOV R16, RZ, RZ, -R14 ;  /* 0x000000ffff107224 */ /* 0x000fe200078e0a0e */
[----:B------:R-:W-:Y:S01]  /*1100*/  PRMT R13, R18, 0x7710, RZ ;  /* 0x00007710120d7816 */ /* 0x000fe200000000ff */
[----:B------:R-:W-:Y:S02]  /*1110*/  IMAD.MOV R23, RZ, RZ, -R15 ;  /* 0x000000ffff177224 */ /* 0x000fe400078e0a0f */
[----:B------:R-:W-:Y:S01]  /*1120*/  IMAD.MOV R27, RZ, RZ, -R17 ;  /* 0x000000ffff1b7224 */ /* 0x000fe200078e0a11 */
[----:B------:R-:W-:Y:S01]  /*1130*/  PRMT R16, R16, 0x7710, RZ ;  /* 0x0000771010107816 */ /* 0x000fe200000000ff */
[----:B------:R-:W-:Y:S01]  /*1140*/  IMAD.IADD R13, R20, 0x1, R13 ;  /* 0x00000001140d7824 */ /* 0x000fe200078e020d */
[----:B------:R-:W-:-:S02]  /*1150*/  PRMT R23, R23, 0x7710, RZ ;  /* 0x0000771017177816 */ /* 0x000fc400000000ff */
[----:B------:R-:W-:Y:S02]  /*1160*/  PRMT R27, R27, 0x7710, RZ ;  /* 0x000077101b1b7816 */ /* 0x000fe400000000ff */
[----:B------:R-:W-:Y:S01]  /*1170*/  LOP3.LUT R19, R13, 0xffff, RZ, 0xc0, !PT ;  /* 0x0000ffff0d137812 */ /* 0x000fe200078ec0ff */
[----:B------:R-:W-:Y:S01]  /*1180*/  IMAD.IADD R13, R3, 0x1, R16 ;  /* 0x00000001030d7824 */ /* 0x000fe200078e0210 */
[----:B------:R-:W-:Y:S01]  /*1190*/  IADD3 R16, PT, PT, R2, R23, RZ ;  /* 0x0000001702107210 */ /* 0x000fe20007ffe0ff */
[----:B------:R-:W-:Y:S01]  /*11a0*/  IMAD.IADD R18, R0, 0x1, R27 ;  /* 0x0000000100127824 */ /* 0x000fe200078e021b */
[----:B------:R-:W-:Y:S02]  /*11b0*/  LEA.HI R12, R19, R12, RZ, 0x1f ;  /* 0x0000000c130c7211 */ /* 0x000fe400078ff8ff */
[----:B------:R-:W-:Y:S02]  /*11c0*/  LOP3.LUT R19, R13, 0xffff, RZ, 0xc0, !PT ;  /* 0x0000ffff0d137812 */ /* 0x000fe400078ec0ff */
[----:B------:R-:W-:-:S02]  /*11d0*/  LOP3.LUT R16, R16, 0xffff, RZ, 0xc0, !PT ;  /* 0x0000ffff10107812 */ /* 0x000fc400078ec0ff */
[----:B------:R-:W-:Y:S02]  /*11e0*/  LOP3.LUT R18, R18, 0xffff, RZ, 0xc0, !PT ;  /* 0x0000ffff12127812 */ /* 0x000fe400078ec0ff */
[----:B------:R-:W-:Y:S02]  /*11f0*/  LOP3.LUT R13, R12, 0xffff, RZ, 0xc0, !PT ;  /* 0x0000ffff0c0d7812 */ /* 0x000fe400078ec0ff */
[----:B------:R-:W-:Y:S02]  /*1200*/  LEA.HI R12, R19, R14, RZ, 0x1f ;  /* 0x0000000e130c7211 */ /* 0x000fe400078ff8ff */
[----:B------:R-:W-:Y:S02]  /*1210*/  LEA.HI R15, R16, R15, RZ, 0x1f ;  /* 0x0000000f100f7211 */ /* 0x000fe400078ff8ff */
[----:B------:R-:W-:Y:S02]  /*1220*/  LEA.HI R17, R18, R17, RZ, 0x1f ;  /* 0x0000001112117211 */ /* 0x000fe400078ff8ff */
[----:B------:R-:W-:-:S02]  /*1230*/  SHF.R.U32.HI R14, RZ, 0x4, R13 ;  /* 0x00000004ff0e7819 */ /* 0x000fc4000001160d */
[----:B------:R-:W-:Y:S02]  /*1240*/  LOP3.LUT R12, R12, 0xffff, RZ, 0xc0, !PT ;  /* 0x0000ffff0c0c7812 */ /* 0x000fe400078ec0ff */
[----:B------:R-:W-:Y:S02]  /*1250*/  LOP3.LUT R13, R15, 0xffff, RZ, 0xc0, !PT ;  /* 0x0000ffff0f0d7812 */ /* 0x000fe400078ec0ff */
[----:B------:R-:W-:Y:S02]  /*1260*/  LOP3.LUT R17, R17, 0xffff, RZ, 0xc0, !PT ;  /* 0x0000ffff11117812 */ /* 0x000fe400078ec0ff */
[----:B------:R-:W-:Y:S02]  /*1270*/  PRMT R16, R14, 0x9910, RZ ;  /* 0x000099100e107816 */ /* 0x000fe400000000ff */
[----:B------:R-:W-:Y:S02]  /*1280*/  SHF.R.U32.HI R15, RZ, 0x4, R12 ;  /* 0x00000004ff0f7819 */ /* 0x000fe4000001160c */
[----:B------:R-:W-:Y:S01]  /*1290*/  SHF.R.U32.HI R13, RZ, 0x4, R13 ;  /* 0x00000004ff0d7819 */ /* 0x000fe2000001160d */
[----:B------:R-:W-:Y:S01]  /*12a0*/  IMAD R16, R16, 0x19, RZ ;  /* 0x0000001910107824 */ /* 0x000fe200078e02ff */
[----:B------:R-:W-:-:S02]  /*12b0*/  SHF.R.U32.HI R12, RZ, 0x4, R17 ;  /* 0x00000004ff0c7819 */ /* 0x000fc40000011611 */
[----:B------:R-:W-:Y:S01]  /*12c0*/  PRMT R17, R15, 0x9910, RZ ;  /* 0x000099100f117816 */ /* 0x000fe200000000ff */
[----:B------:R-:W-:Y:S01]  /*12d0*/  IMAD.MOV R23, RZ, RZ, -R16 ;  /* 0x000000ffff177224 */ /* 0x000fe200078e0a10 */
[----:B------:R-:W-:Y:S02]  /*12e0*/  PRMT R18, R13, 0x9910, RZ ;  /* 0x000099100d127816 */ /* 0x000fe400000000ff */
[----:B------:R-:W-:Y:S01]  /*12f0*/  PRMT R19, R12, 0x9910, RZ ;  /* 0x000099100c137816 */ /* 0x000fe200000000ff */
[----:B------:R-:W-:Y:S01]  /*1300*/  IMAD R17, R17, 0x19, RZ ;  /* 0x0000001911117824 */ /* 0x000fe200078e02ff */
[----:B------:R-:W-:Y:S01]  /*1310*/  PRMT R5, R23, 0x7710, RZ ;  /* 0x0000771017057816 */ /* 0x000fe200000000ff */
[----:B------:R-:W-:Y:S01]  /*1320*/  IMAD R16, R18, 0x19, RZ ;  /* 0x0000001912107824 */ /* 0x000fe200078e02ff */
[----:B------:R-:W-:Y:S01]  /*1330*/  LOP3.LUT R23, R12, 0xffff, RZ, 0xc0, !PT ;  /* 0x0000ffff0c177812 */ /* 0x000fe200078ec0ff */
[----:B------:R-:W-:Y:S02]  /*1340*/  IMAD R18, R19, 0x19, RZ ;  /* 0x0000001913127824 */ /* 0x000fe400078e02ff */
[----:B------:R-:W-:-:S02]  /*1350*/  IMAD.MOV R17, RZ, RZ, -R17 ;  /* 0x000000ffff117224 */ /* 0x000fc400078e0a11 */
[----:B------:R-:W-:Y:S01]  /*1360*/  IMAD.MOV R19, RZ, RZ, -R16 ;  /* 0x000000ffff137224 */ /* 0x000fe200078e0a10 */
[----:B------:R-:W-:Y:S01]  /*1370*/  IADD3 R18, PT, PT, RZ, -R18, RZ ;  /* 0x80000012ff127210 */ /* 0x000fe20007ffe0ff */
[----:B------:R-:W-:Y:S01]  /*1380*/  IMAD.IADD R20, R20, 0x1, R5 ;  /* 0x0000000114147824 */ /* 0x000fe200078e0205 */
[----:B------:R-:W-:Y:S02]  /*1390*/  PRMT R16, R17, 0x7710, RZ ;  /* 0x0000771011107816 */ /* 0x000fe400000000ff */
[----:B------:R-:W-:Y:S02]  /*13a0*/  PRMT R17, R19, 0x7710, RZ ;  /* 0x0000771013117816 */ /* 0x000fe400000000ff */
[----:B------:R-:W-:Y:S01]  /*13b0*/  PRMT R19, R18, 0x7710, RZ ;  /* 0x0000771012137816 */ /* 0x000fe200000000ff */
[----:B------:R-:W-:Y:S01]  /*13c0*/  IMAD.IADD R3, R3, 0x1, R16 ;  /* 0x0000000103037824 */ /* 0x000fe200078e0210 */
[----:B------:R-:W-:Y:S01]  /*13d0*/  LOP3.LUT R5, R14, 0xffff, RZ, 0xc0, !PT ;  /* 0x0000ffff0e057812 */ /* 0x000fe200078ec0ff */
[----:B------:R-:W-:Y:S01]  /*13e0*/  IMAD.IADD R2, R2, 0x1, R17 ;  /* 0x0000000102027824 */ /* 0x000fe200078e0211 */
[----:B------:R-:W-:Y:S01]  /*13f0*/  PRMT R14, R20, 0x9910, RZ ;  /* 0x00009910140e7816 */ /* 0x000fe200000000ff */
[----:B------:R-:W-:Y:S01]  /*1400*/  IMAD.IADD R0, R0, 0x1, R19 ;  /* 0x0000000100007824 */ /* 0x000fe200078e0213 */
[----:B------:R-:W-:Y:S01]  /*1410*/  LOP3.LUT R17, R15, 0xffff, RZ, 0xc0, !PT ;  /* 0x0000ffff0f117812 */ /* 0x000fe200078ec0ff */
[----:B------:R-:W-:Y:S01]  /*1420*/  IMAD R5, R5, 0x64, R22 ;  /* 0x0000006405057824 */ /* 0x000fe200078e0216 */
[----:B------:R-:W-:-:S02]  /*1430*/  PRMT R15, R3, 0x9910, RZ ;  /* 0x00009910030f7816 */ /* 0x000fc400000000ff */
[----:B------:R-:W-:Y:S02]  /*1440*/  PRMT R16, R2, 0x9910, RZ ;  /* 0x0000991002107816 */ /* 0x000fe400000000ff */
[----:B------:R-:W-:Y:S01]  /*1450*/  LOP3.LUT R19, R13, 0xffff, RZ, 0xc0, !PT ;  /* 0x0000ffff0d137812 */ /* 0x000fe200078ec0ff */
[----:B------:R-:W-:Y:S01]  /*1460*/  IMAD.MOV.U32 R13, RZ, RZ, R14 ;  /* 0x000000ffff0d7224 */ /* 0x000fe200078e000e */
[----:B------:R-:W-:Y:S01]  /*1470*/  MOV R14, R15 ;  /* 0x0000000f000e7202 */ /* 0x000fe20000000f00 */
[----:B------:R-:W-:Y:S01]  /*1480*/  IMAD.MOV.U32 R15, RZ, RZ, R16 ;  /* 0x000000ffff0f7224 */ /* 0x000fe200078e0010 */
[----:B------:R-:W-:Y:S01]  /*1490*/  PRMT R27, R0, 0x9910, RZ ;  /* 0x00009910001b7816 */ /* 0x000fe200000000ff */
[----:B------:R-:W-:Y:S02]  /*14a0*/  IMAD R12, R13, 0x34, RZ ;  /* 0x000000340d0c7824 */ /* 0x000fe400078e02ff */
[----:B------:R-:W-:Y:S02]  /*14b0*/  IMAD R14, R14, 0x34, RZ ;  /* 0x000000340e0e7824 */ /* 0x000fe400078e02ff */
[----:B------:R-:W-:Y:S01]  /*14c0*/  IMAD R15, R15, 0x34, RZ ;  /* 0x000000340f0f7824 */ /* 0x000fe200078e02ff */
[----:B------:R-:W-:Y:S01]  /*14d0*/  LOP3.LUT R12, R12, 0xffff, RZ, 0xc0, !PT ;  /* 0x0000ffff0c0c7812 */ /* 0x000fe200078ec0ff */
[--C-:B------:R-:W-:Y:S01]  /*14e0*/  IMAD R13, R17, 0x64, R22.reuse ;  /* 0x00000064110d7824 */ /* 0x100fe200078e0216 */
[----:B------:R-:W-:Y:S01]  /*14f0*/  LOP3.LUT R17, R14, 0xffff, RZ, 0xc0, !PT ;  /* 0x0000ffff0e117812 */ /* 0x000fe200078ec0ff */
[--C-:B------:R-:W-:Y:S01]  /*1500*/  IMAD R16, R19, 0x64, R22.reuse ;  /* 0x0000006413107824 */ /* 0x100fe200078e0216 */
[----:B------:R-:W-:Y:S01]  /*1510*/  LOP3.LUT R18, R15, 0xffff, RZ, 0xc0, !PT ;  /* 0x0000ffff0f127812 */ /* 0x000fe200078ec0ff */
[----:B------:R-:W-:Y:S01]  /*1520*/  IMAD R22, R23, 0x64, R22 ;  /* 0x0000006417167824 */ /* 0x000fe200078e0216 */
[----:B------:R-:W-:-:S02]  /*1530*/  SHF.R.U32.HI R15, RZ, 0x8, R17 ;  /* 0x00000008ff0f7819 */ /* 0x000fc40000011611 */
[----:B------:R-:W-:Y:S01]  /*1540*/  SHF.R.U32.HI R14, RZ, 0x8, R12 ;  /* 0x00000008ff0e7819 */ /* 0x000fe2000001160c */
[----:B------:R-:W-:Y:S01]  /*1550*/  IMAD R12, R27, 0x34, RZ ;  /* 0x000000341b0c7824 */ /* 0x000fe200078e02ff */
[----:B------:R-:W-:Y:S02]  /*1560*/  SHF.R.U32.HI R17, RZ, 0x8, R18 ;  /* 0x00000008ff117819 */ /* 0x000fe40000011612 */
[----:B------:R-:W-:Y:S02]  /*1570*/  LOP3.LUT R28, R15, 0xffff, RZ, 0xc0, !PT ;  /* 0x0000ffff0f1c7812 */ /* 0x000fe400078ec0ff */
[----:B------:R-:W-:Y:S02]  /*1580*/  LOP3.LUT R19, R17, 0xffff, RZ, 0xc0, !PT ;  /* 0x0000ffff11137812 */ /* 0x000fe400078ec0ff */
[----:B------:R-:W-:Y:S01]  /*1590*/  LOP3.LUT R23, R12, 0xffff, RZ, 0xc0, !PT ;  /* 0x0000ffff0c177812 */ /* 0x000fe200078ec0ff */
[----:B------:R-:W-:Y:S01]  /*15a0*/  IMAD R12, R28, 0x14, R13 ;  /* 0x000000141c0c7824 */ /* 0x000fe200078e020d */
[----:B------:R-:W-:Y:S01]  /*15b0*/  LOP3.LUT R18, R14, 0xffff, RZ, 0xc0, !PT ;  /* 0x0000ffff0e127812 */ /* 0x000fe200078ec0ff */
[----:B------:R-:W-:Y:S01]  /*15c0*/  IMAD R13, R19, 0x14, R16 ;  /* 0x00000014130d7824 */ /* 0x000fe200078e0210 */
[----:B------:R-:W-:-:S02]  /*15d0*/  SHF.R.U32.HI R16, RZ, 0x8, R23 ;  /* 0x00000008ff107819 */ /* 0x000fc40000011617 */
[----:B------:R-:W-:Y:S01]  /*15e0*/  PRMT R14, R14, 0x9910, RZ ;  /* 0x000099100e0e7816 */ /* 0x000fe200000000ff */
[----:B------:R-:W-:Y:S01]  /*15f0*/  IMAD R5, R18, 0x14, R5 ;  /* 0x0000001412057824 */ /* 0x000fe200078e0205 */
[----:B------:R-:W-:Y:S02]  /*1600*/  PRMT R15, R15, 0x9910, RZ ;  /* 0x000099100f0f7816 */ /* 0x000fe400000000ff */
[----:B------:R-:W-:Y:S01]  /*1610*/  PRMT R17, R17, 0x9910, RZ ;  /* 0x0000991011117816 */ /* 0x000fe200000000ff */
[----:B------:R-:W-:Y:S01]  /*1620*/  IMAD R14, R14, 0x5, RZ ;  /* 0x000000050e0e7824 */ /* 0x000fe200078e02ff */
[C---:B------:R-:W-:Y:S01]  /*1630*/  PRMT R18, R16.reuse, 0x9910, RZ ;  /* 0x0000991010127816 */ /* 0x040fe200000000ff */
[----:B------:R-:W-:Y:S01]  /*1640*/  IMAD R15, R15, 0x5, RZ ;  /* 0x000000050f0f7824 */ /* 0x000fe200078e02ff */
[----:B------:R-:W-:Y:S01]  /*1650*/  LOP3.LUT R19, R16, 0xffff, RZ, 0xc0, !PT ;  /* 0x0000ffff10137812 */ /* 0x000fe200078ec0ff */
[----:B------:R-:W-:Y:S02]  /*1660*/  IMAD R16, R17, 0x5, RZ ;  /* 0x0000000511107824 */ /* 0x000fe400078e02ff */
[----:B------:R-:W-:-:S02]  /*1670*/  IMAD R17, R18, 0x5, RZ ;  /* 0x0000000512117824 */ /* 0x000fc400078e02ff */
[----:B------:R-:W-:Y:S02]  /*1680*/  IMAD.MOV R14, RZ, RZ, -R14 ;  /* 0x000000ffff0e7224 */ /* 0x000fe400078e0a0e */
[----:B------:R-:W-:Y:S02]  /*1690*/  IMAD.MOV R18, RZ, RZ, -R15 ;  /* 0x000000ffff127224 */ /* 0x000fe400078e0a0f */
[----:B------:R-:W-:Y:S01]  /*16a0*/  IMAD R22, R19, 0x14, R22 ;  /* 0x0000001413167824 */ /* 0x000fe200078e0216 */
[----:B------:R-:W-:Y:S01]  /*16b0*/  PRMT R15, R14, 0x7710, RZ ;  /* 0x000077100e0f7816 */ /* 0x000fe200000000ff */
[----:B------:R-:W-:Y:S01]  /*16c0*/  IMAD.MOV R16, RZ, RZ, -R16 ;  /* 0x000000ffff107224 */ /* 0x000fe200078e0a10 */
[----:B------:R-:W-:Y:S01]  /*16d0*/  PRMT R14, R18, 0x7710, RZ ;  /* 0x00007710120e7816 */ /* 0x000fe200000000ff */
[----:B------:R-:W-:Y:S01]  /*16e0*/  IMAD.MOV R19, RZ, RZ, -R17 ;  /* 0x000000ffff137224 */ /* 0x000fe200078e0a11 */
[----:B------:R-:W-:Y:S02]  /*16f0*/  IADD3 R20, PT, PT, R20, R15, RZ ;  /* 0x0000000f14147210 */ /* 0x000fe40007ffe0ff */
[----:B------:R-:W-:Y:S01]  /*1700*/  PRMT R17, R16, 0x7710, RZ ;  /* 0x0000771010117816 */ /* 0x000fe200000000ff */
[----:B------:R-:W-:Y:S01]  /*1710*/  IMAD.IADD R3, R3, 0x1, R14 ;  /* 0x0000000103037824 */ /* 0x000fe200078e020e */
[----:B------:R-:W-:-:S02]  /*1720*/  PRMT R19, R19, 0x7710, RZ ;  /* 0x0000771013137816 */ /* 0x000fc400000000ff */
[----:B------:R-:W-:Y:S01]  /*1730*/  LOP3.LUT R20, R20, 0xff, RZ, 0xc0, !PT ;  /* 0x000000ff14147812 */ /* 0x000fe200078ec0ff */
[----:B------:R-:W-:Y:S01]  /*1740*/  IMAD.IADD R2, R2, 0x1, R17 ;  /* 0x0000000102027824 */ /* 0x000fe200078e0211 */
[----:B------:R-:W-:Y:S01]  /*1750*/  LOP3.LUT R3, R3, 0xff, RZ, 0xc0, !PT ;  /* 0x000000ff03037812 */ /* 0x000fe200078ec0ff */
[----:B------:R-:W-:Y:S02]  /*1760*/  IMAD.IADD R0, R0, 0x1, R19 ;  /* 0x0000000100007824 */ /* 0x000fe400078e0213 */
[----:B------:R-:W-:Y:S01]  /*1770*/  IMAD R5, R20, 0x4, R5 ;  /* 0x0000000414057824 */ /* 0x000fe200078e0205 */
[----:B------:R-:W-:Y:S01]  /*1780*/  LOP3.LUT R2, R2, 0xff, RZ, 0xc0, !PT ;  /* 0x000000ff02027812 */ /* 0x000fe200078ec0ff */
[----:B------:R-:W-:Y:S01]  /*1790*/  IMAD R12, R3, 0x4, R12 ;  /* 0x00000004030c7824 */ /* 0x000fe200078e020c */
[----:B------:R-:W-:Y:S02]  /*17a0*/  LOP3.LUT R15, R0, 0xff, RZ, 0xc0, !PT ;  /* 0x000000ff000f7812 */ /* 0x000fe400078ec0ff */
[----:B------:R-:W-:-:S03]  /*17b0*/  LEA R13, R2, R13, 0x2 ;  /* 0x0000000d020d7211 */ /* 0x000fc600078e10ff */
[----:B------:R-:W-:Y:S01]  /*17c0*/  IMAD R22, R15, 0x4, R22 ;  /* 0x000000040f167824 */ /* 0x000fe200078e0216 */
[----:B--2---:R2:W-:Y:S04]  /*17d0*/  STS [R5], R8 ;  /* 0x0000000805007388 */ /* 0x0045e80000000800 */
[----:B------:R2:W-:Y:S04]  /*17e0*/  STS [R12], R9 ;  /* 0x000000090c007388 */ /* 0x0005e80000000800 */
[----:B------:R2:W-:Y:S04]  /*17f0*/  STS [R13], R10 ;  /* 0x0000000a0d007388 */ /* 0x0005e80000000800 */
[----:B------:R2:W-:Y:S02]  /*1800*/  STS [R22], R11 ;  /* 0x0000000b16007388 */ /* 0x0005e40000000800 */
.L_x_19:
[----:B------:R-:W-:Y:S05]  /*1810*/  BSYNC.RECONVERGENT B0 ;  /* 0x0000000000007941 */ /* 0x000fea0003800200 */
.L_x_18:
[----:B-----5:R3:W-:Y:S01]  /*1820*/  @!P2 STS.64 [R4+0xe90], R24 ;  /* 0x000e90180400a388 */ /* 0x0207e20000000a00 */
[----:B------:R-:W-:-:S03]  /*1830*/  UMOV UR4, URZ ;  /* 0x000000ff00047c82 */ /* 0x000fc60008000000 */
[----:B------:R3:W-:Y:S01]  /*1840*/  @!P0 STS [R29], R26 ;  /* 0x0000001a1d008388 */ /* 0x0007e20000000800 */
[----:B------:R-:W-:Y:S06]  /*1850*/  BAR.SYNC.DEFER_BLOCKING 0x0 ;  /* 0x0000000000007b1d */ /* 0x000fec0000010000 */
.L_x_22:
[----:B-1----:R-:W-:Y:S01]  /*1860*/  IMAD R3, R7, 0x30, R21 ;  /* 0x0000003007037824 */ /* 0x002fe200078e0215 */
[----:B------:R-:W-:Y:S01]  /*1870*/  UMOV UR5, URZ ;  /* 0x000000ff00057c82 */ /* 0x000fe20008000000 */
[----:B------:R-:W-:Y:S02]  /*1880*/  IMAD.MOV.U32 R0, RZ, RZ, 0x3 ;  /* 0x00000003ff007424 */ /* 0x000fe400078e00ff */
[----:B------:R-:W-:Y:S02]  /*1890*/  IMAD.U32 R2, RZ, RZ, UR4 ;  /* 0x00000004ff027e24 */ /* 0x000fe4000f8e00ff */
[----:B------:R-:W-:Y:S02]  /*18a0*/  IMAD R3, R3, 0x18, R6 ;  /* 0x0000001803037824 */ /* 0x000fe400078e0206 */
[----:B--2---:R-:W-:Y:S01]  /*18b0*/  IMAD R5, R21, R0, UR4 ;  /* 0x0000000415057e24 */ /* 0x004fe2000f8e0200 */
[----:B------:R-:W-:Y:S01]  /*18c0*/  UIADD3 UR4, UPT, UPT, UR4, 0x1, URZ ;  /* 0x0000000104047890 */ /* 0x000fe2000fffe0ff */
[----:B------:R-:W-:-:S02]  /*18d0*/  IMAD R3, R2, 0x8, R3 ;  /* 0x0000000802037824 */ /* 0x000fc400078e0203 */
[----:B------:R-:W-:Y:S01]  /*18e0*/  IMAD R5, R5, 0x70, R4 ;  /* 0x0000007005057824 */ /* 0x000fe200078e0204 */
[----:B------:R-:W-:Y:S01]  /*18f0*/  UISETP.NE.AND UP0, UPT, UR4, 0x3, UPT ;  /* 0x000000030400788c */ /* 0x000fe2000bf05270 */
[----:B01----:R-:W-:-:S10]  /*1900*/  IMAD R8, R3, 0x3, RZ ;  /* 0x0000000303087824 */ /* 0x003fd400078e02ff */
.L_x_21:
[----:B-1----:R-:W-:Y:S01]  /*1910*/  IMAD.MOV.U32 R3, RZ, RZ, 0x3 ;  /* 0x00000003ff037424 */ /* 0x002fe200078e00ff */
[----:B------:R-:W0:Y:S01]  /*1920*/  S2UR UR8, SR_CgaCtaId ;  /* 0x00000000000879c3 */ /* 0x000e220000008800 */
[----:B------:R-:W-:Y:S01]  /*1930*/  UMOV UR6, 0x400 ;  /* 0x0000040000067882 */ /* 0x000fe20000000000 */
[----:B------:R-:W-:Y:S01]  /*1940*/  VIADD R35, R8, UR5 ;  /* 0x0000000508237c36 */ /* 0x000fe20008000000 */
[----:B------:R-:W-:Y:S01]  /*1950*/  UIADD3 UR7, UPT, UPT, UR6, 0xe98, URZ ;  /* 0x00000e9806077890 */ /* 0x000fe2000fffe0ff */
[----:B------:R-:W-:Y:S01]  /*1960*/  IMAD R0, R6, R3, UR5 ;  /* 0x0000000506007e24 */ /* 0x000fe2000f8e0203 */
[----:B------:R-:W-:Y:S01]  /*1970*/  UIADD3 UR9, UPT, UPT, UR6, 0xc40, URZ ;  /* 0x00000c4006097890 */ /* 0x000fe2000fffe0ff */
[----:B------:R-:W-:Y:S01]  /*1980*/  IMAD.MOV.U32 R34, RZ, RZ, 0x30 ;  /* 0x00000030ff227424 */ /* 0x000fe200078e00ff */
[----:B------:R-:W-:Y:S02]  /*1990*/  UIADD3 UR5, UPT, UPT, UR5, 0x1, URZ ;  /* 0x0000000105057890 */ /* 0x000fe4000fffe0ff */
[----:B------:R-:W-:-:S02]  /*19a0*/  LEA R2, R0, R5, 0x2 ;  /* 0x0000000500027211 */ /* 0x000fc400078e10ff */
[----:B------:R-:W-:-:S03]  /*19b0*/  UISETP.NE.AND UP1, UPT, UR5, 0x3, UPT ;  /* 0x000000030500788c */ /* 0x000fc6000bf25270 */
[----:B------:R1:W2:Y:S04]  /*19c0*/  LDS R0, [R2] ;  /* 0x0000000002007984 */ /* 0x0002a80000000800 */
[----:B------:R1:W4:Y:S04]  /*19d0*/  LDS R9, [R2+0x1c0] ;  /* 0x0001c00002097984 */ /* 0x0003280000000800 */
[----:B------:R1:W1:Y:S01]  /*19e0*/  LDS R10, [R2+0x4] ;  /* 0x00000400020a7984 */ /* 0x0002620000000800 */
[----:B0-----:R-:W-:-:S03]  /*19f0*/  ULEA UR6, UR8, UR7, 0x18 ;  /* 0x0000000708067291 */ /* 0x001fc6000f8ec0ff */
[----:B------:R0:W0:Y:S01]  /*1a00*/  LDS R11, [R2+0x8] ;  /* 0x00000800020b7984 */ /* 0x0000220000000800 */
[----:B------:R-:W-:-:S03]  /*1a10*/  ULEA UR9, UR8, UR9, 0x18 ;  /* 0x0000000908097291 */ /* 0x000fc6000f8ec0ff */
[----:B------:R0:W0:Y:S04]  /*1a20*/  LDS R12, [R2+0xc] ;  /* 0x00000c00020c7984 */ /* 0x0000280000000800 */
        /* <DEDUP_REMOVED lines=10> */
[----:B---3--:R3:W0:Y:S04]  /*1ad0*/  LDS R24, [R2+0xf0] ;  /* 0x0000f00002187984 */ /* 0x0086280000000800 */
        /* <DEDUP_REMOVED lines=8> */
[----:B-12-4-:R3:W0:Y:S02]  /*1b60*/  LDS R33, [R2+0x1d0] ;  /* 0x0001d00002217984 */ /* 0x0166240000000800 */
.L_x_20:
[----:B-1----:R-:W1:Y:S04]  /*1b70*/  LDS R39, [R34+UR9+-0x30] ;  /* 0xffffd00922277984 */ /* 0x002e680008000800 */
[----:B0--3--:R-:W0:Y:S04]  /*1b80*/  LDS R2, [R34+UR9+-0x2c] ;  /* 0xffffd40922027984 */ /* 0x009e280008000800 */
[----:B------:R-:W2:Y:S04]  /*1b90*/  LDS R42, [R34+UR9+-0x28] ;  /* 0xffffd809222a7984 */ /* 0x000ea80008000800 */
[----:B------:R-:W3:Y:S04]  /*1ba0*/  LDS R3, [R34+UR9+-0x24] ;  /* 0xffffdc0922037984 */ /* 0x000ee80008000800 */
[----:B------:R-:W4:Y:S04]  /*1bb0*/  LDS R40, [R34+UR9+-0x20] ;  /* 0xffffe00922287984 */ /* 0x000f280008000800 */
[----:B------:R-:W5:Y:S04]  /*1bc0*/  LDS R37, [R34+UR9+-0x1c] ;  /* 0xffffe40922257984 */ /* 0x000f680008000800 */
[----:B------:R-:W5:Y:S04]  /*1bd0*/  LDS R36, [R34+UR9+-0x18] ;  /* 0xffffe80922247984 */ /* 0x000f680008000800 */
[----:B------:R-:W5:Y:S04]  /*1be0*/  LDS R41, [R34+UR9+-0x14] ;  /* 0xffffec0922297984 */ /* 0x000f680008000800 */
[----:B------:R-:W5:Y:S01]  /*1bf0*/  LDS R38, [R34+UR9+-0x10] ;  /* 0xfffff00922267984 */ /* 0x000f620008000800 */
[----:B-1----:R-:W-:-:S04]  /*1c00*/  FFMA R39, R0, R39, RZ ;  /* 0x0000002700277223 */ /* 0x002fc800000000ff */
[----:B0-----:R-:W-:Y:S02]  /*1c10*/  FFMA R2, R10, R2, R39 ;  /* 0x000000020a027223 */ /* 0x001fe40000000027 */
[----:B------:R-:W0:Y:S02]  /*1c20*/  LDS R39, [R34+UR9+-0xc] ;  /* 0xfffff40922277984 */ /* 0x000e240008000800 */
[----:B--2---:R-:W-:Y:S02]  /*1c30*/  FFMA R43, R11, R42, R2 ;  /* 0x0000002a0b2b7223 */ /* 0x004fe40000000002 */
[----:B------:R-:W1:Y:S02]  /*1c40*/  LDS R2, [R34+UR9+-0x8] ;  /* 0xfffff80922027984 */ /* 0x000e640008000800 */
[----:B---3--:R-:W-:Y:S02]  /*1c50*/  FFMA R42, R12, R3, R43 ;  /* 0x000000030c2a7223 */ /* 0x008fe4000000002b */
[----:B------:R-:W2:Y:S02]  /*1c60*/  LDS R3, [R34+UR9+-0x4] ;  /* 0xfffffc0922037984 */ /* 0x000ea40008000800 */
[----:B----4-:R-:W-:-:S04]  /*1c70*/  FFMA R43, R13, R40, R42 ;  /* 0x000000280d2b7223 */ /* 0x010fc8000000002a */
[----:B-----5:R-:W-:Y:S02]  /*1c80*/  FFMA R40, R14, R37, R43 ;  /* 0x000000250e287223 */ /* 0x020fe4000000002b */
[----:B------:R-:W3:Y:S02]  /*1c90*/  LDS R37, [R34+UR9] ;  /* 0x0000000922257984 */ /* 0x000ee40008000800 */
[----:B------:R-:W-:Y:S02]  /*1ca0*/  FFMA R43, R15, R36, R40 ;  /* 0x000000240f2b7223 */ /* 0x000fe40000000028 */
[----:B------:R-:W4:Y:S02]  /*1cb0*/  LDS R36, [R34+UR9+0x4] ;  /* 0x0000040922247984 */ /* 0x000f240008000800 */
[----:B------:R-:W-:Y:S02]  /*1cc0*/  FFMA R40, R16, R41, R43 ;  /* 0x0000002910287223 */ /* 0x000fe4000000002b */
[----:B------:R-:W5:Y:S02]  /*1cd0*/  LDS R41, [R34+UR9+0x8] ;  /* 0x0000080922297984 */ /* 0x000f640008000800 */
[----:B------:R-:W-:-:S02]  /*1ce0*/  FFMA R43, R17, R38, R40 ;  /* 0x00000026112b7223 */ /* 0x000fc40000000028 */
[----:B------:R-:W5:Y:S04]  /*1cf0*/  LDS R38, [R34+UR9+0xc] ;  /* 0x00000c0922267984 */ /* 0x000f680008000800 */
[----:B------:R-:W-:Y:S01]  /*1d00*/  LDS R40, [R34+UR9+0x14] ;  /* 0x0000140922287984 */ /* 0x000fe20008000800 */
[----:B0-----:R-:W-:-:S03]  /*1d10*/  FFMA R42, R18, R39, R43 ;  /* 0x00000027122a7223 */ /* 0x001fc6000000002b */
[----:B------:R-:W0:Y:S01]  /*1d20*/  LDS R39, [R34+UR9+0x10] ;  /* 0x0000100922277984 */ /* 0x000e220008000800 */
[----:B-1----:R-:W-:-:S03]  /*1d30*/  FFMA R43, R19, R2, R42 ;  /* 0x00000002132b7223 */ /* 0x002fc6000000002a */
[----:B------:R-:W-:Y:S01]  /*1d40*/  LDS R2, [R34+UR9+0x1c] ;  /* 0x00001c0922027984 */ /* 0x000fe20008000800 */
[----:B--2---:R-:W-:-:S03]  /*1d50*/  FFMA R43, R20, R3, R43 ;  /* 0x00000003142b7223 */ /* 0x004fc6000000002b */
[----:B------:R-:W1:Y:S01]  /*1d60*/  LDS R3, [R34+UR9+0x18] ;  /* 0x0000180922037984 */ /* 0x000e620008000800 */
[----:B---3--:R-:W-:-:S04]  /*1d70*/  FFMA R42, R22, R37, R43 ;  /* 0x00000025162a7223 */ /* 0x008fc8000000002b */
[----:B----4-:R-:W-:Y:S02]  /*1d80*/  FFMA R37, R23, R36, R42 ;  /* 0x0000002417257223 */ /* 0x010fe4000000002a */
[----:B------:R-:W2:Y:S02]  /*1d90*/  LDS R36, [R34+UR9+0x20] ;  /* 0x0000200922247984 */ /* 0x000ea40008000800 */
[----:B-----5:R-:W-:Y:S02]  /*1da0*/  FFMA R42, R24, R41, R37 ;  /* 0x00000029182a7223 */ /* 0x020fe40000000025 */
[----:B------:R-:W3:Y:S02]  /*1db0*/  LDS R37, [R34+UR9+0x24] ;  /* 0x0000240922257984 */ /* 0x000ee40008000800 */
[----:B------:R-:W-:Y:S02]  /*1dc0*/  FFMA R41, R25, R38, R42 ;  /* 0x0000002619297223 */ /* 0x000fe4000000002a */
[----:B------:R-:W4:Y:S02]  /*1dd0*/  LDS R38, [R34+UR9+0x28] ;  /* 0x0000280922267984 */ /* 0x000f240008000800 */
[----:B0-----:R-:W-:-:S02]  /*1de0*/  FFMA R42, R26, R39, R41 ;  /* 0x000000271a2a7223 */ /* 0x001fc40000000029 */
[----:B------:R-:W0:Y:S02]  /*1df0*/  LDS R39, [R34+UR9+0x2c] ;  /* 0x00002c0922277984 */ /* 0x000e240008000800 */
[----:B------:R-:W-:Y:S02]  /*1e00*/  FFMA R41, R27, R40, R42 ;  /* 0x000000281b297223 */ /* 0x000fe4000000002a */
[----:B------:R5:W0:Y:S02]  /*1e10*/  LDS R42, [R34+UR9+0x30] ;  /* 0x00003009222a7984 */ /* 0x000a240008000800 */
[----:B-1----:R-:W-:Y:S02]  /*1e20*/  FFMA R44, R28, R3, R41 ;  /* 0x000000031c2c7223 */ /* 0x002fe40000000029 */
[----:B------:R-:W1:Y:S01]  /*1e30*/  LDS R40, [UR6] ;  /* 0x00000006ff287984 */ /* 0x000e620008000800 */
[----:B------:R-:W-:Y:S01]  /*1e40*/  UIADD3 UR6, UPT, UPT, UR6, 0x4, URZ ;  /* 0x0000000406067890 */ /* 0x000fe2000fffe0ff */
[----:B------:R-:W-:Y:S01]  /*1e50*/  FFMA R2, R29, R2, R44 ;  /* 0x000000021d027223 */ /* 0x000fe2000000002c */
[----:B-----5:R-:W-:-:S05]  /*1e60*/  VIADD R34, R34, 0x64 ;  /* 0x0000006422227836 */ /* 0x020fca0000000000 */
[----:B------:R-:W-:Y:S01]  /*1e70*/  ISETP.NE.AND P0, PT, R34, 0x288, PT ;  /* 0x000002882200780c */ /* 0x000fe20003f05270 */
[----:B--2---:R-:W-:Y:S02]  /*1e80*/  FFMA R41, R9, R36, R2 ;  /* 0x0000002409297223 */ /* 0x004fe40000000002 */
[----:B------:R-:W2:Y:S02]  /*1e90*/  LDC.64 R2, c[0x0][0x388] ;  /* 0x0000e200ff027b82 */ /* 0x000ea40000000a00 */
[----:B---3--:R-:W-:-:S04]  /*1ea0*/  FFMA R36, R30, R37, R41 ;  /* 0x000000251e247223 */ /* 0x008fc80000000029 */
[----:B----4-:R-:W-:-:S04]  /*1eb0*/  FFMA R37, R31, R38, R36 ;  /* 0x000000261f257223 */ /* 0x010fc80000000024 */
[----:B0-----:R-:W-:-:S04]  /*1ec0*/  FFMA R36, R32, R39, R37 ;  /* 0x0000002720247223 */ /* 0x001fc80000000025 */
[----:B------:R-:W-:Y:S01]  /*1ed0*/  FFMA R37, R33, R42, R36 ;  /* 0x0000002a21257223 */ /* 0x000fe20000000024 */
[----:B--2---:R-:W-:-:S04]  /*1ee0*/  IMAD.WIDE.U32 R2, R35, 0x4, R2 ;  /* 0x0000000423027825 */ /* 0x004fc800078e0002 */
[----:B-1----:R-:W-:Y:S01]  /*1ef0*/  FADD R37, R37, R40 ;  /* 0x0000002825257221 */ /* 0x002fe20000000000 */
[----:B------:R-:W-:-:S04]  /*1f00*/  VIADD R35, R35, 0x240 ;  /* 0x0000024023237836 */ /* 0x000fc80000000000 */
[----:B------:R-:W-:-:S05]  /*1f10*/  FMNMX R37, RZ, R37, !PT ;  /* 0x00000025ff257209 */ /* 0x000fca0007800000 */
[----:B------:R1:W-:Y:S01]  /*1f20*/  STG.E desc[UR10][R2.64], R37 ;  /* 0x0000002502007986 */ /* 0x0003e2000c10190a */
[----:B------:R-:W-:Y:S05]  /*1f30*/  @P0 BRA `(.L_x_20) ;  /* 0xfffffffc000c0947 */ /* 0x000fea000383ffff */
[----:B------:R-:W-:Y:S05]  /*1f40*/  BRA.U UP1, `(.L_x_21) ;  /* 0xfffffff901707547 */ /* 0x000fea000b83ffff */
[----:B------:R-:W-:Y:S05]  /*1f50*/  BRA.U UP0, `(.L_x_22) ;  /* 0xfffffff900407547 */ /* 0x000fea000b83ffff */
[----:B------:R-:W-:Y:S05]  /*1f60*/  EXIT ;  /* 0x000000000000794d */ /* 0x000fea0003800000 */
.L_x_23:
        /* <DEDUP_REMOVED lines=9> */
.L_x_27:


//--------------------- .nv.shared.reserved.0     --------------------------
	.section	.nv.shared.reserved.0,"aw",@nobits
	.weak		__nv_reservedSMEM_offset_0_alias
	.size		__nv_reservedSMEM_offset_0_alias, 0, 64
	.other		__nv_reservedSMEM_offset_0_alias,@"STO_CUDA_RESERVED_SHARED STV_DEFAULT"
__nv_reservedSMEM_offset_0_alias:
	.zero		0
	.zero		64


//--------------------- .nv.shared._Z10Conv2_ReLuPfS_S_S_ --------------------------
	.section	.nv.shared._Z10Conv2_ReLuPfS_S_S_,"aw",@nobits
	.sectionflags	@""
	.align	4
.nv.shared._Z10Conv2_ReLuPfS_S_S_:
	.zero		14144


//--------------------- .nv.shared._Z10Conv1_ReLuPfS_S_S_ --------------------------
	.section	.nv.shared._Z10Conv1_ReLuPfS_S_S_,"aw",@nobits
	.sectionflags	@""
	.align	4
.nv.shared._Z10Conv1_ReLuPfS_S_S_:
	.zero		4784


//--------------------- .nv.constant0._Z11Linear_ReLuPfS_S_S_iib --------------------------
	.section	.nv.constant0._Z11Linear_ReLuPfS_S_S_iib,"a",@progbits
	.sectionflags	@""
	.align	4
.nv.constant0._Z11Linear_ReLuPfS_S_S_iib:
	.zero		937


//--------------------- .nv.constant0._Z7MaxPoolPfS_iii --------------------------
	.section	.nv.constant0._Z7MaxPoolPfS_iii,"a",@progbits
	.sectionflags	@""
	.align	4
.nv.constant0._Z7MaxPoolPfS_iii:
	.zero		924


//--------------------- .nv.constant0._Z10Conv2_ReLuPfS_S_S_ --------------------------
	.section	.nv.constant0._Z10Conv2_ReLuPfS_S_S_,"a",@progbits
	.sectionflags	@""
	.align	4
.nv.constant0._Z10Conv2_ReLuPfS_S_S_:
	.zero		928


//--------------------- .nv.constant0._Z10Conv1_ReLuPfS_S_S_ --------------------------
	.section	.nv.constant0._Z10Conv1_ReLuPfS_S_S_,"a",@progbits
	.sectionflags	@""
	.align	4
.nv.constant0._Z10Conv1_ReLuPfS_S_S_:
	.zero		928


//--------------------- SYMBOLS --------------------------

	.type		.nv.reservedSmem.offset0,@object
	.size		.nv.reservedSmem.offset0,0x4
	.type		.nv.reservedSmem.cap,@object
	.size		.nv.reservedSmem.cap,0x4
